//
// Generated by NVIDIA NVVM Compiler
//
// Compiler Build ID: CL-36424714
// Cuda compilation tools, release 13.0, V13.0.88
// Based on NVVM 20.0.0
//

.version 9.0
.target sm_100
.address_size 64

	// .globl	_Z18points_pooling_gpuiiiiiiiiPKfS0_S0_PfPiS2_S1_

.visible .entry _Z18points_pooling_gpuiiiiiiiiPKfS0_S0_PfPiS2_S1_(
	.param .u32 _Z18points_pooling_gpuiiiiiiiiPKfS0_S0_PfPiS2_S1__param_0,
	.param .u32 _Z18points_pooling_gpuiiiiiiiiPKfS0_S0_PfPiS2_S1__param_1,
	.param .u32 _Z18points_pooling_gpuiiiiiiiiPKfS0_S0_PfPiS2_S1__param_2,
	.param .u32 _Z18points_pooling_gpuiiiiiiiiPKfS0_S0_PfPiS2_S1__param_3,
	.param .u32 _Z18points_pooling_gpuiiiiiiiiPKfS0_S0_PfPiS2_S1__param_4,
	.param .u32 _Z18points_pooling_gpuiiiiiiiiPKfS0_S0_PfPiS2_S1__param_5,
	.param .u32 _Z18points_pooling_gpuiiiiiiiiPKfS0_S0_PfPiS2_S1__param_6,
	.param .u32 _Z18points_pooling_gpuiiiiiiiiPKfS0_S0_PfPiS2_S1__param_7,
	.param .u64 .ptr .align 1 _Z18points_pooling_gpuiiiiiiiiPKfS0_S0_PfPiS2_S1__param_8,
	.param .u64 .ptr .align 1 _Z18points_pooling_gpuiiiiiiiiPKfS0_S0_PfPiS2_S1__param_9,
	.param .u64 .ptr .align 1 _Z18points_pooling_gpuiiiiiiiiPKfS0_S0_PfPiS2_S1__param_10,
	.param .u64 .ptr .align 1 _Z18points_pooling_gpuiiiiiiiiPKfS0_S0_PfPiS2_S1__param_11,
	.param .u64 .ptr .align 1 _Z18points_pooling_gpuiiiiiiiiPKfS0_S0_PfPiS2_S1__param_12,
	.param .u64 .ptr .align 1 _Z18points_pooling_gpuiiiiiiiiPKfS0_S0_PfPiS2_S1__param_13,
	.param .u64 .ptr .align 1 _Z18points_pooling_gpuiiiiiiiiPKfS0_S0_PfPiS2_S1__param_14
)
{
	.reg .pred 	%p<32>;
	.reg .b32 	%r<161>;
	.reg .b32 	%f<73>;
	.reg .b64 	%rd<97>;
	.reg .b64 	%fd<86>;

	ld.param.u32 	%r75, [_Z18points_pooling_gpuiiiiiiiiPKfS0_S0_PfPiS2_S1__param_0];
	ld.param.u32 	%r76, [_Z18points_pooling_gpuiiiiiiiiPKfS0_S0_PfPiS2_S1__param_1];
	ld.param.u32 	%r69, [_Z18points_pooling_gpuiiiiiiiiPKfS0_S0_PfPiS2_S1__param_2];
	ld.param.u32 	%r70, [_Z18points_pooling_gpuiiiiiiiiPKfS0_S0_PfPiS2_S1__param_3];
	ld.param.u32 	%r71, [_Z18points_pooling_gpuiiiiiiiiPKfS0_S0_PfPiS2_S1__param_4];
	ld.param.u32 	%r72, [_Z18points_pooling_gpuiiiiiiiiPKfS0_S0_PfPiS2_S1__param_5];
	ld.param.u32 	%r73, [_Z18points_pooling_gpuiiiiiiiiPKfS0_S0_PfPiS2_S1__param_6];
	ld.param.u32 	%r74, [_Z18points_pooling_gpuiiiiiiiiPKfS0_S0_PfPiS2_S1__param_7];
	ld.param.u64 	%rd18, [_Z18points_pooling_gpuiiiiiiiiPKfS0_S0_PfPiS2_S1__param_8];
	ld.param.u64 	%rd19, [_Z18points_pooling_gpuiiiiiiiiPKfS0_S0_PfPiS2_S1__param_9];
	ld.param.u64 	%rd15, [_Z18points_pooling_gpuiiiiiiiiPKfS0_S0_PfPiS2_S1__param_10];
	ld.param.u64 	%rd20, [_Z18points_pooling_gpuiiiiiiiiPKfS0_S0_PfPiS2_S1__param_11];
	ld.param.u64 	%rd17, [_Z18points_pooling_gpuiiiiiiiiPKfS0_S0_PfPiS2_S1__param_13];
	ld.param.u64 	%rd21, [_Z18points_pooling_gpuiiiiiiiiPKfS0_S0_PfPiS2_S1__param_14];
	cvta.to.global.u64 	%rd1, %rd21;
	cvta.to.global.u64 	%rd2, %rd20;
	cvta.to.global.u64 	%rd3, %rd18;
	cvta.to.global.u64 	%rd4, %rd19;
	mul.lo.s32 	%r1, %r76, %r75;
	mov.u32 	%r77, %ctaid.x;
	mov.u32 	%r2, %ntid.x;
	mov.u32 	%r78, %tid.x;
	mad.lo.s32 	%r142, %r77, %r2, %r78;
	setp.ge.s32 	%p2, %r142, %r1;
	@%p2 bra 	$L__BB0_49;
	cvt.rn.f32.s32 	%f1, %r71;
	cvt.rn.f32.s32 	%f2, %r72;
	cvt.rn.f32.s32 	%f3, %r73;
	mul.lo.s32 	%r79, %r72, %r71;
	mul.lo.s32 	%r4, %r79, %r73;
	setp.lt.s32 	%p3, %r69, 1;
	mov.u32 	%r80, %nctaid.x;
	mul.lo.s32 	%r5, %r2, %r80;
	@%p3 bra 	$L__BB0_34;
	and.b32  	%r6, %r70, 7;
	and.b32  	%r7, %r70, 3;
	and.b32  	%r8, %r73, 3;
	min.s32 	%r100, %r72, %r73;
	setp.lt.s32 	%p1, %r100, 1;
	and.b32  	%r9, %r73, 2147483644;
	and.b32  	%r10, %r73, 1;
	and.b32  	%r11, %r70, 2147483640;
	and.b32  	%r12, %r70, 1;
	neg.s32 	%r13, %r9;
	mul.lo.s32 	%r14, %r73, 3;
	cvta.to.global.u64 	%rd5, %rd15;
	cvta.to.global.u64 	%rd6, %rd17;
	add.s32 	%r15, %r73, -1;
	add.s32 	%r16, %r72, -1;
	add.s32 	%r17, %r71, -1;
$L__BB0_3:
	setp.lt.s32 	%p13, %r71, 1;
	mul.lo.s32 	%r101, %r142, %r69;
	mul.lo.s32 	%r102, %r101, %r70;
	cvt.s64.s32 	%rd7, %r102;
	mul.lo.s32 	%r103, %r142, 6;
	mul.wide.s32 	%rd31, %r103, 4;
	add.s64 	%rd32, %rd4, %rd31;
	mul.lo.s32 	%r19, %r101, 3;
	ld.global.f32 	%f33, [%rd32];
	ld.global.f32 	%f34, [%rd32+4];
	ld.global.f32 	%f35, [%rd32+8];
	ld.global.f32 	%f36, [%rd32+12];
	ld.global.f32 	%f37, [%rd32+16];
	ld.global.f32 	%f38, [%rd32+20];
	div.rn.f32 	%f4, %f36, %f1;
	div.rn.f32 	%f5, %f37, %f2;
	div.rn.f32 	%f6, %f38, %f3;
	cvt.f64.f32 	%fd48, %f33;
	cvt.f64.f32 	%fd49, %f36;
	mul.f64 	%fd50, %fd49, 0d3FE0000000000000;
	sub.f64 	%fd51, %fd48, %fd50;
	cvt.rn.f32.f64 	%f7, %fd51;
	sub.f32 	%f8, %f34, %f37;
	cvt.f64.f32 	%fd52, %f35;
	cvt.f64.f32 	%fd53, %f38;
	mul.f64 	%fd54, %fd53, 0d3FE0000000000000;
	sub.f64 	%fd55, %fd52, %fd54;
	cvt.rn.f32.f64 	%f9, %fd55;
	mul.lo.s32 	%r104, %r4, %r142;
	mul.lo.s32 	%r20, %r104, %r74;
	mul.lo.s32 	%r105, %r20, %r70;
	cvt.s64.s32 	%rd8, %r105;
	cvt.s64.s32 	%rd9, %r104;
	@%p13 bra 	$L__BB0_4;
	bra.uni 	$L__BB0_21;
$L__BB0_4:
	cvt.s64.s32 	%rd11, %r20;
	cvt.s64.s32 	%rd12, %r19;
	mov.b32 	%r143, 0;
$L__BB0_5:
	mul.lo.s32 	%r118, %r143, 3;
	cvt.u64.u32 	%rd40, %r118;
	add.s64 	%rd41, %rd12, %rd40;
	shl.b64 	%rd42, %rd41, 2;
	add.s64 	%rd43, %rd5, %rd42;
	ld.global.f32 	%f46, [%rd43];
	ld.global.f32 	%f47, [%rd43+4];
	ld.global.f32 	%f48, [%rd43+8];
	sub.f32 	%f49, %f46, %f7;
	div.rn.f32 	%f50, %f49, %f4;
	cvt.rmi.f32.f32 	%f51, %f50;
	cvt.rzi.s32.f32 	%r119, %f51;
	max.s32 	%r120, %r119, 0;
	min.s32 	%r121, %r120, %r17;
	sub.f32 	%f52, %f47, %f8;
	div.rn.f32 	%f53, %f52, %f5;
	cvt.rmi.f32.f32 	%f54, %f53;
	cvt.rzi.s32.f32 	%r122, %f54;
	max.s32 	%r123, %r122, 0;
	min.s32 	%r124, %r123, %r16;
	sub.f32 	%f55, %f48, %f9;
	div.rn.f32 	%f56, %f55, %f6;
	cvt.rmi.f32.f32 	%f57, %f56;
	cvt.rzi.s32.f32 	%r125, %f57;
	max.s32 	%r126, %r125, 0;
	min.s32 	%r127, %r126, %r15;
	mad.lo.s32 	%r128, %r121, %r72, %r124;
	mad.lo.s32 	%r22, %r128, %r73, %r127;
	cvt.s64.s32 	%rd44, %r22;
	add.s64 	%rd45, %rd44, %rd9;
	shl.b64 	%rd46, %rd45, 2;
	add.s64 	%rd10, %rd6, %rd46;
	ld.global.u32 	%r23, [%rd10];
	setp.ge.s32 	%p21, %r23, %r74;
	@%p21 bra 	$L__BB0_8;
	ld.param.u64 	%rd96, [_Z18points_pooling_gpuiiiiiiiiPKfS0_S0_PfPiS2_S1__param_12];
	setp.gt.s32 	%p22, %r70, 0;
	mad.lo.s32 	%r24, %r22, %r74, %r23;
	cvt.s64.s32 	%rd47, %r24;
	add.s64 	%rd48, %rd47, %rd11;
	cvta.to.global.u64 	%rd49, %rd96;
	shl.b64 	%rd50, %rd48, 2;
	add.s64 	%rd51, %rd49, %rd50;
	st.global.u32 	[%rd51], %r143;
	@%p22 bra 	$L__BB0_10;
$L__BB0_7:
	ld.global.u32 	%r140, [%rd10];
	add.s32 	%r141, %r140, 1;
	st.global.u32 	[%rd10], %r141;
$L__BB0_8:
	add.s32 	%r143, %r143, 1;
	setp.eq.s32 	%p30, %r143, %r69;
	@%p30 bra 	$L__BB0_9;
	bra.uni 	$L__BB0_5;
$L__BB0_9:
	add.s32 	%r142, %r142, %r5;
	setp.lt.s32 	%p31, %r142, %r1;
	@%p31 bra 	$L__BB0_3;
	bra.uni 	$L__BB0_49;
$L__BB0_10:
	setp.lt.u32 	%p23, %r70, 8;
	mul.lo.s32 	%r28, %r143, %r70;
	mul.lo.s32 	%r29, %r24, %r70;
	mov.b32 	%r146, 0;
	@%p23 bra 	$L__BB0_13;
	mov.b32 	%r144, 0;
$L__BB0_12:
	.pragma "nounroll";
	add.s32 	%r131, %r144, %r28;
	cvt.u64.u32 	%rd52, %r131;
	add.s64 	%rd53, %rd52, %rd7;
	shl.b64 	%rd54, %rd53, 2;
	add.s64 	%rd55, %rd3, %rd54;
	ld.global.f32 	%f58, [%rd55];
	add.s32 	%r132, %r144, %r29;
	cvt.s64.s32 	%rd56, %r132;
	add.s64 	%rd57, %rd56, %rd8;
	shl.b64 	%rd58, %rd57, 2;
	add.s64 	%rd59, %rd2, %rd58;
	st.global.f32 	[%rd59], %f58;
	ld.global.f32 	%f59, [%rd55+4];
	st.global.f32 	[%rd59+4], %f59;
	ld.global.f32 	%f60, [%rd55+8];
	st.global.f32 	[%rd59+8], %f60;
	ld.global.f32 	%f61, [%rd55+12];
	st.global.f32 	[%rd59+12], %f61;
	ld.global.f32 	%f62, [%rd55+16];
	st.global.f32 	[%rd59+16], %f62;
	ld.global.f32 	%f63, [%rd55+20];
	st.global.f32 	[%rd59+20], %f63;
	ld.global.f32 	%f64, [%rd55+24];
	st.global.f32 	[%rd59+24], %f64;
	ld.global.f32 	%f65, [%rd55+28];
	st.global.f32 	[%rd59+28], %f65;
	add.s32 	%r144, %r144, 8;
	setp.eq.s32 	%p24, %r144, %r11;
	mov.u32 	%r146, %r11;
	@%p24 bra 	$L__BB0_13;
	bra.uni 	$L__BB0_12;
$L__BB0_13:
	setp.eq.s32 	%p25, %r6, 0;
	@%p25 bra 	$L__BB0_7;
	add.s32 	%r133, %r6, -1;
	setp.lt.u32 	%p26, %r133, 3;
	@%p26 bra 	$L__BB0_16;
	add.s32 	%r134, %r146, %r28;
	cvt.u64.u32 	%rd60, %r134;
	add.s64 	%rd61, %rd60, %rd7;
	shl.b64 	%rd62, %rd61, 2;
	add.s64 	%rd63, %rd3, %rd62;
	ld.global.f32 	%f66, [%rd63];
	add.s32 	%r135, %r146, %r29;
	cvt.s64.s32 	%rd64, %r135;
	add.s64 	%rd65, %rd64, %rd8;
	shl.b64 	%rd66, %rd65, 2;
	add.s64 	%rd67, %rd2, %rd66;
	st.global.f32 	[%rd67], %f66;
	cvt.u64.u32 	%rd68, %r28;
	cvt.u64.u32 	%rd69, %r146;
	add.s64 	%rd70, %rd69, %rd68;
	add.s64 	%rd71, %rd70, %rd7;
	shl.b64 	%rd72, %rd71, 2;
	add.s64 	%rd73, %rd3, %rd72;
	ld.global.f32 	%f67, [%rd73+4];
	st.global.f32 	[%rd67+4], %f67;
	ld.global.f32 	%f68, [%rd73+8];
	st.global.f32 	[%rd67+8], %f68;
	ld.global.f32 	%f69, [%rd73+12];
	st.global.f32 	[%rd67+12], %f69;
	add.s32 	%r146, %r146, 4;
$L__BB0_16:
	setp.eq.s32 	%p27, %r7, 0;
	@%p27 bra 	$L__BB0_7;
	setp.eq.s32 	%p28, %r7, 1;
	@%p28 bra 	$L__BB0_19;
	add.s32 	%r136, %r146, %r28;
	cvt.u64.u32 	%rd74, %r136;
	add.s64 	%rd75, %rd74, %rd7;
	shl.b64 	%rd76, %rd75, 2;
	add.s64 	%rd77, %rd3, %rd76;
	ld.global.f32 	%f70, [%rd77];
	add.s32 	%r137, %r146, %r29;
	cvt.s64.s32 	%rd78, %r137;
	add.s64 	%rd79, %rd78, %rd8;
	shl.b64 	%rd80, %rd79, 2;
	add.s64 	%rd81, %rd2, %rd80;
	st.global.f32 	[%rd81], %f70;
	cvt.u64.u32 	%rd82, %r28;
	cvt.u64.u32 	%rd83, %r146;
	add.s64 	%rd84, %rd83, %rd82;
	add.s64 	%rd85, %rd84, %rd7;
	shl.b64 	%rd86, %rd85, 2;
	add.s64 	%rd87, %rd3, %rd86;
	ld.global.f32 	%f71, [%rd87+4];
	st.global.f32 	[%rd81+4], %f71;
	add.s32 	%r146, %r146, 2;
$L__BB0_19:
	setp.eq.s32 	%p29, %r12, 0;
	@%p29 bra 	$L__BB0_7;
	add.s32 	%r138, %r146, %r28;
	cvt.u64.u32 	%rd88, %r138;
	add.s64 	%rd89, %rd88, %rd7;
	shl.b64 	%rd90, %rd89, 2;
	add.s64 	%rd91, %rd3, %rd90;
	ld.global.f32 	%f72, [%rd91];
	add.s32 	%r139, %r146, %r29;
	cvt.s64.s32 	%rd92, %r139;
	add.s64 	%rd93, %rd92, %rd8;
	shl.b64 	%rd94, %rd93, 2;
	add.s64 	%rd95, %rd2, %rd94;
	st.global.f32 	[%rd95], %f72;
	bra.uni 	$L__BB0_7;
$L__BB0_21:
	cvt.f64.f32 	%fd1, %f9;
	cvt.f64.f32 	%fd2, %f6;
	@%p1 bra 	$L__BB0_4;
	shl.b64 	%rd33, %rd9, 2;
	add.s64 	%rd13, %rd1, %rd33;
	cvt.f64.f32 	%fd3, %f5;
	cvt.f64.f32 	%fd4, %f8;
	mov.b32 	%r148, 0;
$L__BB0_23:
	cvt.rn.f64.u32 	%fd56, %r148;
	add.f64 	%fd57, %fd56, 0d3FE0000000000000;
	cvt.f64.f32 	%fd58, %f4;
	cvt.f64.f32 	%fd59, %f7;
	fma.rn.f64 	%fd60, %fd57, %fd58, %fd59;
	cvt.rn.f32.f64 	%f10, %fd60;
	mul.lo.s32 	%r37, %r148, %r72;
	mov.b32 	%r149, 0;
$L__BB0_24:
	setp.lt.u32 	%p14, %r73, 4;
	cvt.rn.f64.u32 	%fd61, %r149;
	add.f64 	%fd62, %fd61, 0d3FE0000000000000;
	fma.rn.f64 	%fd63, %fd62, %fd3, %fd4;
	cvt.rn.f32.f64 	%f11, %fd63;
	add.s32 	%r39, %r149, %r37;
	mul.lo.s32 	%r40, %r39, %r73;
	mov.b32 	%r154, 0;
	@%p14 bra 	$L__BB0_27;
	mul.lo.s32 	%r150, %r14, %r39;
	mov.f64 	%fd85, 0d0000000000000000;
	mov.b32 	%r151, 1;
	mov.u32 	%r152, %r13;
$L__BB0_26:
	.pragma "nounroll";
	add.f64 	%fd65, %fd85, 0d3FE0000000000000;
	fma.rn.f64 	%fd66, %fd65, %fd2, %fd1;
	cvt.rn.f32.f64 	%f39, %fd66;
	mul.wide.s32 	%rd34, %r150, 4;
	add.s64 	%rd35, %rd13, %rd34;
	st.global.f32 	[%rd35], %f10;
	st.global.f32 	[%rd35+4], %f11;
	st.global.f32 	[%rd35+8], %f39;
	add.s32 	%r110, %r151, 2;
	cvt.rn.f64.u32 	%fd67, %r151;
	add.f64 	%fd68, %fd67, 0d3FE0000000000000;
	fma.rn.f64 	%fd69, %fd68, %fd2, %fd1;
	cvt.rn.f32.f64 	%f40, %fd69;
	st.global.f32 	[%rd35+12], %f10;
	st.global.f32 	[%rd35+16], %f11;
	st.global.f32 	[%rd35+20], %f40;
	add.s32 	%r111, %r151, 1;
	cvt.rn.f64.u32 	%fd70, %r111;
	add.f64 	%fd71, %fd70, 0d3FE0000000000000;
	fma.rn.f64 	%fd72, %fd71, %fd2, %fd1;
	cvt.rn.f32.f64 	%f41, %fd72;
	st.global.f32 	[%rd35+24], %f10;
	st.global.f32 	[%rd35+28], %f11;
	st.global.f32 	[%rd35+32], %f41;
	cvt.rn.f64.u32 	%fd73, %r110;
	add.f64 	%fd74, %fd73, 0d3FE0000000000000;
	fma.rn.f64 	%fd75, %fd74, %fd2, %fd1;
	cvt.rn.f32.f64 	%f42, %fd75;
	st.global.f32 	[%rd35+36], %f10;
	st.global.f32 	[%rd35+40], %f11;
	st.global.f32 	[%rd35+44], %f42;
	add.f64 	%fd85, %fd85, 0d4010000000000000;
	add.s32 	%r152, %r152, 4;
	add.s32 	%r151, %r151, 4;
	add.s32 	%r150, %r150, 12;
	setp.ne.s32 	%p15, %r152, 0;
	mov.u32 	%r154, %r9;
	@%p15 bra 	$L__BB0_26;
$L__BB0_27:
	setp.eq.s32 	%p16, %r8, 0;
	@%p16 bra 	$L__BB0_32;
	setp.eq.s32 	%p17, %r8, 1;
	@%p17 bra 	$L__BB0_30;
	cvt.rn.f64.u32 	%fd76, %r154;
	add.f64 	%fd77, %fd76, 0d3FE0000000000000;
	fma.rn.f64 	%fd78, %fd77, %fd2, %fd1;
	cvt.rn.f32.f64 	%f43, %fd78;
	add.s32 	%r112, %r154, %r40;
	mul.lo.s32 	%r113, %r112, 3;
	mul.wide.s32 	%rd36, %r113, 4;
	add.s64 	%rd37, %rd13, %rd36;
	st.global.f32 	[%rd37], %f10;
	st.global.f32 	[%rd37+4], %f11;
	st.global.f32 	[%rd37+8], %f43;
	add.s32 	%r114, %r154, 1;
	cvt.rn.f64.u32 	%fd79, %r114;
	add.f64 	%fd80, %fd79, 0d3FE0000000000000;
	fma.rn.f64 	%fd81, %fd80, %fd2, %fd1;
	cvt.rn.f32.f64 	%f44, %fd81;
	st.global.f32 	[%rd37+12], %f10;
	st.global.f32 	[%rd37+16], %f11;
	st.global.f32 	[%rd37+20], %f44;
	add.s32 	%r154, %r154, 2;
$L__BB0_30:
	setp.eq.s32 	%p18, %r10, 0;
	@%p18 bra 	$L__BB0_32;
	cvt.rn.f64.u32 	%fd82, %r154;
	add.f64 	%fd83, %fd82, 0d3FE0000000000000;
	fma.rn.f64 	%fd84, %fd83, %fd2, %fd1;
	cvt.rn.f32.f64 	%f45, %fd84;
	add.s32 	%r115, %r154, %r40;
	mul.lo.s32 	%r116, %r115, 3;
	mul.wide.s32 	%rd38, %r116, 4;
	add.s64 	%rd39, %rd13, %rd38;
	st.global.f32 	[%rd39], %f10;
	st.global.f32 	[%rd39+4], %f11;
	st.global.f32 	[%rd39+8], %f45;
$L__BB0_32:
	add.s32 	%r149, %r149, 1;
	setp.ne.s32 	%p19, %r149, %r72;
	@%p19 bra 	$L__BB0_24;
	add.s32 	%r148, %r148, 1;
	setp.eq.s32 	%p20, %r148, %r71;
	@%p20 bra 	$L__BB0_4;
	bra.uni 	$L__BB0_23;
$L__BB0_34:
	min.s32 	%r81, %r71, %r72;
	min.s32 	%r82, %r81, %r73;
	setp.lt.s32 	%p4, %r82, 1;
	@%p4 bra 	$L__BB0_49;
	and.b32  	%r53, %r73, 3;
	and.b32  	%r54, %r73, 2147483644;
	and.b32  	%r55, %r73, 1;
$L__BB0_36:
	mul.lo.s32 	%r84, %r142, 6;
	mul.wide.s32 	%rd22, %r84, 4;
	add.s64 	%rd23, %rd4, %rd22;
	ld.global.f32 	%f14, [%rd23];
	ld.global.f32 	%f15, [%rd23+4];
	ld.global.f32 	%f16, [%rd23+8];
	ld.global.f32 	%f17, [%rd23+12];
	ld.global.f32 	%f18, [%rd23+16];
	ld.global.f32 	%f19, [%rd23+20];
	div.rn.f32 	%f20, %f17, %f1;
	div.rn.f32 	%f21, %f18, %f2;
	div.rn.f32 	%f22, %f19, %f3;
	cvt.f64.f32 	%fd13, %f14;
	cvt.f64.f32 	%fd14, %f17;
	mul.f64 	%fd15, %fd14, 0d3FE0000000000000;
	sub.f64 	%fd16, %fd13, %fd15;
	sub.f32 	%f23, %f15, %f18;
	cvt.f64.f32 	%fd17, %f16;
	cvt.f64.f32 	%fd18, %f19;
	mul.f64 	%fd19, %fd18, 0d3FE0000000000000;
	sub.f64 	%fd20, %fd17, %fd19;
	mul.lo.s32 	%r85, %r4, %r142;
	mul.wide.s32 	%rd24, %r85, 4;
	add.s64 	%rd14, %rd1, %rd24;
	cvt.rn.f32.f64 	%f24, %fd20;
	cvt.rn.f32.f64 	%f25, %fd16;
	cvt.f64.f32 	%fd7, %f25;
	cvt.f64.f32 	%fd8, %f20;
	cvt.f64.f32 	%fd9, %f23;
	cvt.f64.f32 	%fd10, %f21;
	cvt.f64.f32 	%fd11, %f24;
	cvt.f64.f32 	%fd12, %f22;
	mov.b32 	%r156, 0;
$L__BB0_37:
	cvt.rn.f64.u32 	%fd21, %r156;
	add.f64 	%fd22, %fd21, 0d3FE0000000000000;
	fma.rn.f64 	%fd23, %fd22, %fd8, %fd7;
	cvt.rn.f32.f64 	%f12, %fd23;
	mul.lo.s32 	%r58, %r156, %r72;
	mov.b32 	%r157, 0;
$L__BB0_38:
	setp.lt.u32 	%p5, %r73, 4;
	cvt.rn.f64.u32 	%fd24, %r157;
	add.f64 	%fd25, %fd24, 0d3FE0000000000000;
	fma.rn.f64 	%fd26, %fd25, %fd10, %fd9;
	cvt.rn.f32.f64 	%f13, %fd26;
	add.s32 	%r88, %r157, %r58;
	mul.lo.s32 	%r60, %r88, %r73;
	mov.b32 	%r160, 0;
	@%p5 bra 	$L__BB0_41;
	mov.b32 	%r158, 0;
$L__BB0_40:
	.pragma "nounroll";
	cvt.rn.f64.u32 	%fd27, %r158;
	add.f64 	%fd28, %fd27, 0d3FE0000000000000;
	fma.rn.f64 	%fd29, %fd28, %fd12, %fd11;
	cvt.rn.f32.f64 	%f26, %fd29;
	add.s32 	%r90, %r158, %r60;
	mul.lo.s32 	%r91, %r90, 3;
	mul.wide.s32 	%rd25, %r91, 4;
	add.s64 	%rd26, %rd14, %rd25;
	st.global.f32 	[%rd26], %f12;
	st.global.f32 	[%rd26+4], %f13;
	st.global.f32 	[%rd26+8], %f26;
	add.s32 	%r92, %r158, 1;
	cvt.rn.f64.u32 	%fd30, %r92;
	add.f64 	%fd31, %fd30, 0d3FE0000000000000;
	fma.rn.f64 	%fd32, %fd31, %fd12, %fd11;
	cvt.rn.f32.f64 	%f27, %fd32;
	st.global.f32 	[%rd26+12], %f12;
	st.global.f32 	[%rd26+16], %f13;
	st.global.f32 	[%rd26+20], %f27;
	add.s32 	%r93, %r158, 2;
	cvt.rn.f64.u32 	%fd33, %r93;
	add.f64 	%fd34, %fd33, 0d3FE0000000000000;
	fma.rn.f64 	%fd35, %fd34, %fd12, %fd11;
	cvt.rn.f32.f64 	%f28, %fd35;
	st.global.f32 	[%rd26+24], %f12;
	st.global.f32 	[%rd26+28], %f13;
	st.global.f32 	[%rd26+32], %f28;
	add.s32 	%r94, %r158, 3;
	cvt.rn.f64.u32 	%fd36, %r94;
	add.f64 	%fd37, %fd36, 0d3FE0000000000000;
	fma.rn.f64 	%fd38, %fd37, %fd12, %fd11;
	cvt.rn.f32.f64 	%f29, %fd38;
	st.global.f32 	[%rd26+36], %f12;
	st.global.f32 	[%rd26+40], %f13;
	st.global.f32 	[%rd26+44], %f29;
	add.s32 	%r158, %r158, 4;
	setp.ne.s32 	%p6, %r158, %r54;
	mov.u32 	%r160, %r54;
	@%p6 bra 	$L__BB0_40;
$L__BB0_41:
	setp.eq.s32 	%p7, %r53, 0;
	@%p7 bra 	$L__BB0_46;
	setp.eq.s32 	%p8, %r53, 1;
	@%p8 bra 	$L__BB0_44;
	cvt.rn.f64.u32 	%fd39, %r160;
	add.f64 	%fd40, %fd39, 0d3FE0000000000000;
	fma.rn.f64 	%fd41, %fd40, %fd12, %fd11;
	cvt.rn.f32.f64 	%f30, %fd41;
	add.s32 	%r95, %r160, %r60;
	mul.lo.s32 	%r96, %r95, 3;
	mul.wide.s32 	%rd27, %r96, 4;
	add.s64 	%rd28, %rd14, %rd27;
	st.global.f32 	[%rd28], %f12;
	st.global.f32 	[%rd28+4], %f13;
	st.global.f32 	[%rd28+8], %f30;
	add.s32 	%r97, %r160, 1;
	cvt.rn.f64.u32 	%fd42, %r97;
	add.f64 	%fd43, %fd42, 0d3FE0000000000000;
	fma.rn.f64 	%fd44, %fd43, %fd12, %fd11;
	cvt.rn.f32.f64 	%f31, %fd44;
	st.global.f32 	[%rd28+12], %f12;
	st.global.f32 	[%rd28+16], %f13;
	st.global.f32 	[%rd28+20], %f31;
	add.s32 	%r160, %r160, 2;
$L__BB0_44:
	setp.eq.s32 	%p9, %r55, 0;
	@%p9 bra 	$L__BB0_46;
	cvt.rn.f64.u32 	%fd45, %r160;
	add.f64 	%fd46, %fd45, 0d3FE0000000000000;
	fma.rn.f64 	%fd47, %fd46, %fd12, %fd11;
	cvt.rn.f32.f64 	%f32, %fd47;
	add.s32 	%r98, %r160, %r60;
	mul.lo.s32 	%r99, %r98, 3;
	mul.wide.s32 	%rd29, %r99, 4;
	add.s64 	%rd30, %rd14, %rd29;
	st.global.f32 	[%rd30], %f12;
	st.global.f32 	[%rd30+4], %f13;
	st.global.f32 	[%rd30+8], %f32;
$L__BB0_46:
	add.s32 	%r157, %r157, 1;
	setp.ne.s32 	%p10, %r157, %r72;
	@%p10 bra 	$L__BB0_38;
	add.s32 	%r156, %r156, 1;
	setp.ne.s32 	%p11, %r156, %r71;
	@%p11 bra 	$L__BB0_37;
	add.s32 	%r142, %r142, %r5;
	setp.lt.s32 	%p12, %r142, %r1;
	@%p12 bra 	$L__BB0_36;
$L__BB0_49:
	ret;

}
	// .globl	_Z23points_pooling_grad_gpuiiiiiiiiPKfPKiS2_S0_Pf
.visible .entry _Z23points_pooling_grad_gpuiiiiiiiiPKfPKiS2_S0_Pf(
	.param .u32 _Z23points_pooling_grad_gpuiiiiiiiiPKfPKiS2_S0_Pf_param_0,
	.param .u32 _Z23points_pooling_grad_gpuiiiiiiiiPKfPKiS2_S0_Pf_param_1,
	.param .u32 _Z23points_pooling_grad_gpuiiiiiiiiPKfPKiS2_S0_Pf_param_2,
	.param .u32 _Z23points_pooling_grad_gpuiiiiiiiiPKfPKiS2_S0_Pf_param_3,
	.param .u32 _Z23points_pooling_grad_gpuiiiiiiiiPKfPKiS2_S0_Pf_param_4,
	.param .u32 _Z23points_pooling_grad_gpuiiiiiiiiPKfPKiS2_S0_Pf_param_5,
	.param .u32 _Z23points_pooling_grad_gpuiiiiiiiiPKfPKiS2_S0_Pf_param_6,
	.param .u32 _Z23points_pooling_grad_gpuiiiiiiiiPKfPKiS2_S0_Pf_param_7,
	.param .u64 .ptr .align 1 _Z23points_pooling_grad_gpuiiiiiiiiPKfPKiS2_S0_Pf_param_8,
	.param .u64 .ptr .align 1 _Z23points_pooling_grad_gpuiiiiiiiiPKfPKiS2_S0_Pf_param_9,
	.param .u64 .ptr .align 1 _Z23points_pooling_grad_gpuiiiiiiiiPKfPKiS2_S0_Pf_param_10,
	.param .u64 .ptr .align 1 _Z23points_pooling_grad_gpuiiiiiiiiPKfPKiS2_S0_Pf_param_11,
	.param .u64 .ptr .align 1 _Z23points_pooling_grad_gpuiiiiiiiiPKfPKiS2_S0_Pf_param_12
)
{
	.reg .pred 	%p<4>;
	.reg .b32 	%r<39>;
	.reg .b32 	%f<3>;
	.reg .b64 	%rd<22>;

	ld.param.u32 	%r17, [_Z23points_pooling_grad_gpuiiiiiiiiPKfPKiS2_S0_Pf_param_0];
	ld.param.u32 	%r18, [_Z23points_pooling_grad_gpuiiiiiiiiPKfPKiS2_S0_Pf_param_1];
	ld.param.u32 	%r11, [_Z23points_pooling_grad_gpuiiiiiiiiPKfPKiS2_S0_Pf_param_2];
	ld.param.u32 	%r12, [_Z23points_pooling_grad_gpuiiiiiiiiPKfPKiS2_S0_Pf_param_3];
	ld.param.u32 	%r13, [_Z23points_pooling_grad_gpuiiiiiiiiPKfPKiS2_S0_Pf_param_4];
	ld.param.u32 	%r14, [_Z23points_pooling_grad_gpuiiiiiiiiPKfPKiS2_S0_Pf_param_5];
	ld.param.u32 	%r15, [_Z23points_pooling_grad_gpuiiiiiiiiPKfPKiS2_S0_Pf_param_6];
	ld.param.u32 	%r16, [_Z23points_pooling_grad_gpuiiiiiiiiPKfPKiS2_S0_Pf_param_7];
	ld.param.u64 	%rd5, [_Z23points_pooling_grad_gpuiiiiiiiiPKfPKiS2_S0_Pf_param_9];
	ld.param.u64 	%rd6, [_Z23points_pooling_grad_gpuiiiiiiiiPKfPKiS2_S0_Pf_param_10];
	ld.param.u64 	%rd7, [_Z23points_pooling_grad_gpuiiiiiiiiPKfPKiS2_S0_Pf_param_11];
	ld.param.u64 	%rd8, [_Z23points_pooling_grad_gpuiiiiiiiiPKfPKiS2_S0_Pf_param_12];
	mul.lo.s32 	%r19, %r18, %r17;
	mul.lo.s32 	%r20, %r19, %r12;
	mul.lo.s32 	%r21, %r20, %r13;
	mul.lo.s32 	%r22, %r21, %r14;
	mul.lo.s32 	%r23, %r22, %r15;
	mul.lo.s32 	%r1, %r23, %r16;
	mov.u32 	%r24, %ctaid.x;
	mov.u32 	%r2, %ntid.x;
	mov.u32 	%r25, %tid.x;
	mad.lo.s32 	%r38, %r24, %r2, %r25;
	setp.ge.s32 	%p1, %r38, %r1;
	@%p1 bra 	$L__BB1_5;
	mul.lo.s32 	%r26, %r13, %r12;
	mul.lo.s32 	%r27, %r26, %r14;
	mul.lo.s32 	%r28, %r27, %r15;
	mul.lo.s32 	%r4, %r28, %r16;
	mul.lo.s32 	%r5, %r16, %r12;
	mul.lo.s32 	%r6, %r12, %r11;
	mov.u32 	%r29, %nctaid.x;
	mul.lo.s32 	%r7, %r2, %r29;
	cvta.to.global.u64 	%rd1, %rd6;
	cvta.to.global.u64 	%rd2, %rd5;
	cvta.to.global.u64 	%rd3, %rd7;
	cvta.to.global.u64 	%rd4, %rd8;
$L__BB1_2:
	div.s32 	%r30, %r38, %r5;
	div.s32 	%r9, %r38, %r12;
	rem.s32 	%r31, %r9, %r16;
	mul.wide.s32 	%rd9, %r30, 4;
	add.s64 	%rd10, %rd1, %rd9;
	ld.global.u32 	%r32, [%rd10];
	setp.ge.s32 	%p2, %r31, %r32;
	@%p2 bra 	$L__BB1_4;
	mul.wide.s32 	%rd11, %r9, 4;
	add.s64 	%rd12, %rd2, %rd11;
	div.s32 	%r33, %r38, %r4;
	mul.lo.s32 	%r34, %r6, %r33;
	cvt.s64.s32 	%rd13, %r34;
	ld.global.u32 	%r35, [%rd12];
	mul.lo.s32 	%r36, %r35, %r12;
	cvt.s64.s32 	%rd14, %r36;
	rem.s32 	%r37, %r38, %r12;
	cvt.s64.s32 	%rd15, %r37;
	add.s64 	%rd16, %rd15, %rd13;
	add.s64 	%rd17, %rd16, %rd14;
	shl.b64 	%rd18, %rd17, 2;
	add.s64 	%rd19, %rd4, %rd18;
	mul.wide.s32 	%rd20, %r38, 4;
	add.s64 	%rd21, %rd3, %rd20;
	ld.global.f32 	%f1, [%rd21];
	atom.global.add.f32 	%f2, [%rd19], %f1;
$L__BB1_4:
	add.s32 	%r38, %r38, %r7;
	setp.lt.s32 	%p3, %r38, %r1;
	@%p3 bra 	$L__BB1_2;
$L__BB1_5:
	ret;

}


// ===== COMPILED SASS (sm_100) =====

	.target	sm_100

	.elftype	@"ET_EXEC"


//--------------------- .note.nv.tkinfo           --------------------------
	.section	.note.nv.tkinfo,"",@"SHT_NOTE"
	.sectionflags	@"SHF_NOTE_NV_TKINFO"
	.tkinfo
        /*0018*/ 	.word	0x00000002
        /*0030*/ 	.string	""
        /*0030*/ 	.string	"ptxas"
        /*0030*/ 	.string	"Cuda compilation tools, release 13.0, V13.0.88"
        /*0030*/ 	.string	"Build cuda_13.0.r13.0/compiler.36424714_0"
        /*0030*/ 	.string	"-arch sm_100 -m 64 "



//--------------------- .note.nv.cuinfo           --------------------------
	.section	.note.nv.cuinfo,"",@"SHT_NOTE"
	.sectionflags	@"SHF_NOTE_NV_CUINFO"
        /*0018*/ 	.short	0x0002
        /*001a*/ 	.short	0x0064
        /*001c*/ 	.short	0x0082
	.zero		2


//--------------------- .nv.info                  --------------------------
	.section	.nv.info,"",@"SHT_CUDA_INFO"
	.align	4


	//----- nvinfo : EIATTR_REGCOUNT
	.align		4
        /*0000*/ 	.byte	0x04, 0x2f
        /*0002*/ 	.short	(.L_1 - .L_0)
	.align		4
.L_0:
        /*0004*/ 	.word	index@(_Z18points_pooling_gpuiiiiiiiiPKfS0_S0_PfPiS2_S1_)
        /*0008*/ 	.word	0x00000028


	//----- nvinfo : EIATTR_FRAME_SIZE
	.align		4
.L_1:
        /*000c*/ 	.byte	0x04, 0x11
        /*000e*/ 	.short	(.L_3 - .L_2)
	.align		4
.L_2:
        /*0010*/ 	.word	index@($__internal_0_$__cuda_sm3x_div_rn_noftz_f32_slowpath)
        /*0014*/ 	.word	0x00000000


	//----- nvinfo : EIATTR_FRAME_SIZE
	.align		4
.L_3:
        /*0018*/ 	.byte	0x04, 0x11
        /*001a*/ 	.short	(.L_5 - .L_4)
	.align		4
.L_4:
        /*001c*/ 	.word	index@(_Z18points_pooling_gpuiiiiiiiiPKfS0_S0_PfPiS2_S1_)
        /*0020*/ 	.word	0x00000000


	//----- nvinfo : EIATTR_REGCOUNT
	.align		4
.L_5:
        /*0024*/ 	.byte	0x04, 0x2f
        /*0026*/ 	.short	(.L_7 - .L_6)
	.align		4
.L_6:
        /*0028*/ 	.word	index@(_Z23points_pooling_grad_gpuiiiiiiiiPKfPKiS2_S0_Pf)
        /*002c*/ 	.word	0x0000001f


	//----- nvinfo : EIATTR_FRAME_SIZE
	.align		4
.L_7:
        /*0030*/ 	.byte	0x04, 0x11
        /*0032*/ 	.short	(.L_9 - .L_8)
	.align		4
.L_8:
        /*0034*/ 	.word	index@(_Z23points_pooling_grad_gpuiiiiiiiiPKfPKiS2_S0_Pf)
        /*0038*/ 	.word	0x00000000


	//----- nvinfo : EIATTR_MIN_STACK_SIZE
	.align		4
.L_9:
        /*003c*/ 	.byte	0x04, 0x12
        /*003e*/ 	.short	(.L_11 - .L_10)
	.align		4
.L_10:
        /*0040*/ 	.word	index@(_Z23points_pooling_grad_gpuiiiiiiiiPKfPKiS2_S0_Pf)
        /*0044*/ 	.word	0x00000000


	//----- nvinfo : EIATTR_MIN_STACK_SIZE
	.align		4
.L_11:
        /*0048*/ 	.byte	0x04, 0x12
        /*004a*/ 	.short	(.L_13 - .L_12)
	.align		4
.L_12:
        /*004c*/ 	.word	index@(_Z18points_pooling_gpuiiiiiiiiPKfS0_S0_PfPiS2_S1_)
        /*0050*/ 	.word	0x00000000
.L_13:


//--------------------- .nv.compat                --------------------------
	.section	.nv.compat,"",@"SHT_CUDA_COMPAT_INFO"
	.align	4
        /*0000*/ 	.byte	0x02, 0x09, 0x00, 0x00, 0x02, 0x02, 0x01, 0x00, 0x02, 0x05, 0x05, 0x00, 0x03, 0x07, 0x01, 0x01
        /*0010*/ 	.byte	0x02, 0x03, 0x00, 0x00, 0x02, 0x06, 0x01, 0x00, 0x04, 0x0b, 0x08, 0x00, 0x01, 0x00, 0x00, 0x00
        /*0020*/ 	.byte	0x00, 0x00, 0x00, 0x00


//--------------------- .nv.info._Z23points_pooling_grad_gpuiiiiiiiiPKfPKiS2_S0_Pf --------------------------
	.section	.nv.info._Z23points_pooling_grad_gpuiiiiiiiiPKfPKiS2_S0_Pf,"",@"SHT_CUDA_INFO"
	.sectionflags	@""
	.align	4


	//----- nvinfo : EIATTR_CUDA_API_VERSION
	.align		4
        /*0000*/ 	.byte	0x04, 0x37
        /*0002*/ 	.short	(.L_15 - .L_14)
.L_14:
        /*0004*/ 	.word	0x00000082


	//----- nvinfo : EIATTR_KPARAM_INFO
	.align		4
.L_15:
        /*0008*/ 	.byte	0x04, 0x17
        /*000a*/ 	.short	(.L_17 - .L_16)
.L_16:
        /*000c*/ 	.word	0x00000000
        /*0010*/ 	.short	0x000c
        /*0012*/ 	.short	0x0040
        /*0014*/ 	.byte	0x00, 0xf5, 0x21, 0x00


	//----- nvinfo : EIATTR_KPARAM_INFO
	.align		4
.L_17:
        /*0018*/ 	.byte	0x04, 0x17
        /*001a*/ 	.short	(.L_19 - .L_18)
.L_18:
        /*001c*/ 	.word	0x00000000
        /*0020*/ 	.short	0x000b
        /*0022*/ 	.short	0x0038
        /*0024*/ 	.byte	0x00, 0xf5, 0x21, 0x00


	//----- nvinfo : EIATTR_KPARAM_INFO
	.align		4
.L_19:
        /*0028*/ 	.byte	0x04, 0x17
        /*002a*/ 	.short	(.L_21 - .L_20)
.L_20:
        /*002c*/ 	.word	0x00000000
        /*0030*/ 	.short	0x000a
        /*0032*/ 	.short	0x0030
        /*0034*/ 	.byte	0x00, 0xf5, 0x21, 0x00


	//----- nvinfo : EIATTR_KPARAM_INFO
	.align		4
.L_21:
        /*0038*/ 	.byte	0x04, 0x17
        /*003a*/ 	.short	(.L_23 - .L_22)
.L_22:
        /*003c*/ 	.word	0x00000000
        /*0040*/ 	.short	0x0009
        /*0042*/ 	.short	0x0028
        /*0044*/ 	.byte	0x00, 0xf5, 0x21, 0x00


	//----- nvinfo : EIATTR_KPARAM_INFO
	.align		4
.L_23:
        /*0048*/ 	.byte	0x04, 0x17
        /*004a*/ 	.short	(.L_25 - .L_24)
.L_24:
        /*004c*/ 	.word	0x00000000
        /*0050*/ 	.short	0x0008
        /*0052*/ 	.short	0x0020
        /*0054*/ 	.byte	0x00, 0xf5, 0x21, 0x00


	//----- nvinfo : EIATTR_KPARAM_INFO
	.align		4
.L_25:
        /*0058*/ 	.byte	0x04, 0x17
        /*005a*/ 	.short	(.L_27 - .L_26)
.L_26:
        /*005c*/ 	.word	0x00000000
        /*0060*/ 	.short	0x0007
        /*0062*/ 	.short	0x001c
        /*0064*/ 	.byte	0x00, 0xf0, 0x11, 0x00


	//----- nvinfo : EIATTR_KPARAM_INFO
	.align		4
.L_27:
        /*0068*/ 	.byte	0x04, 0x17
        /*006a*/ 	.short	(.L_29 - .L_28)
.L_28:
        /*006c*/ 	.word	0x00000000
        /*0070*/ 	.short	0x0006
        /*0072*/ 	.short	0x0018
        /*0074*/ 	.byte	0x00, 0xf0, 0x11, 0x00


	//----- nvinfo : EIATTR_KPARAM_INFO
	.align		4
.L_29:
        /*0078*/ 	.byte	0x04, 0x17
        /*007a*/ 	.short	(.L_31 - .L_30)
.L_30:
        /*007c*/ 	.word	0x00000000
        /*0080*/ 	.short	0x0005
        /*0082*/ 	.short	0x0014
        /*0084*/ 	.byte	0x00, 0xf0, 0x11, 0x00


	//----- nvinfo : EIATTR_KPARAM_INFO
	.align		4
.L_31:
        /*0088*/ 	.byte	0x04, 0x17
        /*008a*/ 	.short	(.L_33 - .L_32)
.L_32:
        /*008c*/ 	.word	0x00000000
        /*0090*/ 	.short	0x0004
        /*0092*/ 	.short	0x0010
        /*0094*/ 	.byte	0x00, 0xf0, 0x11, 0x00


	//----- nvinfo : EIATTR_KPARAM_INFO
	.align		4
.L_33:
        /*0098*/ 	.byte	0x04, 0x17
        /*009a*/ 	.short	(.L_35 - .L_34)
.L_34:
        /*009c*/ 	.word	0x00000000
        /*00a0*/ 	.short	0x0003
        /*00a2*/ 	.short	0x000c
        /*00a4*/ 	.byte	0x00, 0xf0, 0x11, 0x00


	//----- nvinfo : EIATTR_KPARAM_INFO
	.align		4
.L_35:
        /*00a8*/ 	.byte	0x04, 0x17
        /*00aa*/ 	.short	(.L_37 - .L_36)
.L_36:
        /*00ac*/ 	.word	0x00000000
        /*00b0*/ 	.short	0x0002
        /*00b2*/ 	.short	0x0008
        /*00b4*/ 	.byte	0x00, 0xf0, 0x11, 0x00


	//----- nvinfo : EIATTR_KPARAM_INFO
	.align		4
.L_37:
        /*00b8*/ 	.byte	0x04, 0x17
        /*00ba*/ 	.short	(.L_39 - .L_38)
.L_38:
        /*00bc*/ 	.word	0x00000000
        /*00c0*/ 	.short	0x0001
        /*00c2*/ 	.short	0x0004
        /*00c4*/ 	.byte	0x00, 0xf0, 0x11, 0x00


	//----- nvinfo : EIATTR_KPARAM_INFO
	.align		4
.L_39:
        /*00c8*/ 	.byte	0x04, 0x17
        /*00ca*/ 	.short	(.L_41 - .L_40)
.L_40:
        /*00cc*/ 	.word	0x00000000
        /*00d0*/ 	.short	0x0000
        /*00d2*/ 	.short	0x0000
        /*00d4*/ 	.byte	0x00, 0xf0, 0x11, 0x00


	//----- nvinfo : EIATTR_SPARSE_MMA_MASK
	.align		4
.L_41:
        /*00d8*/ 	.byte	0x03, 0x50
        /*00da*/ 	.short	0x0000


	//----- nvinfo : EIATTR_MAXREG_COUNT
	.align		4
        /*00dc*/ 	.byte	0x03, 0x1b
        /*00de*/ 	.short	0x00ff


	//----- nvinfo : EIATTR_MERCURY_ISA_VERSION
	.align		4
        /*00e0*/ 	.byte	0x03, 0x5f
        /*00e2*/ 	.short	0x0101


	//----- nvinfo : EIATTR_VRC_CTA_INIT_COUNT
	.align		4
        /*00e4*/ 	.byte	0x02, 0x4a
	.zero		1
	.zero		1


	//----- nvinfo : EIATTR_EXIT_INSTR_OFFSETS
	.align		4
        /*00e8*/ 	.byte	0x04, 0x1c
        /*00ea*/ 	.short	(.L_43 - .L_42)


	//   ....[0]....
.L_42:
        /*00ec*/ 	.word	0x00000100


	//   ....[1]....
        /*00f0*/ 	.word	0x000009d0


	//----- nvinfo : EIATTR_CRS_STACK_SIZE
	.align		4
.L_43:
        /*00f4*/ 	.byte	0x04, 0x1e
        /*00f6*/ 	.short	(.L_45 - .L_44)
.L_44:
        /*00f8*/ 	.word	0x00000000


	//----- nvinfo : EIATTR_CBANK_PARAM_SIZE
	.align		4
.L_45:
        /*00fc*/ 	.byte	0x03, 0x19
        /*00fe*/ 	.short	0x0048


	//----- nvinfo : EIATTR_PARAM_CBANK
	.align		4
        /*0100*/ 	.byte	0x04, 0x0a
        /*0102*/ 	.short	(.L_47 - .L_46)
	.align		4
.L_46:
        /*0104*/ 	.word	index@(.nv.constant0._Z23points_pooling_grad_gpuiiiiiiiiPKfPKiS2_S0_Pf)
        /*0108*/ 	.short	0x0380
        /*010a*/ 	.short	0x0048


	//----- nvinfo : EIATTR_SW_WAR
	.align		4
.L_47:
        /*010c*/ 	.byte	0x04, 0x36
        /*010e*/ 	.short	(.L_49 - .L_48)
.L_48:
        /*0110*/ 	.word	0x00000008
.L_49:


//--------------------- .nv.info._Z18points_pooling_gpuiiiiiiiiPKfS0_S0_PfPiS2_S1_ --------------------------
	.section	.nv.info._Z18points_pooling_gpuiiiiiiiiPKfS0_S0_PfPiS2_S1_,"",@"SHT_CUDA_INFO"
	.sectionflags	@""
	.align	4


	//----- nvinfo : EIATTR_CUDA_API_VERSION
	.align		4
        /*0000*/ 	.byte	0x04, 0x37
        /*0002*/ 	.short	(.L_51 - .L_50)
.L_50:
        /*0004*/ 	.word	0x00000082


	//----- nvinfo : EIATTR_KPARAM_INFO
	.align		4
.L_51:
        /*0008*/ 	.byte	0x04, 0x17
        /*000a*/ 	.short	(.L_53 - .L_52)
.L_52:
        /*000c*/ 	.word	0x00000000
        /*0010*/ 	.short	0x000e
        /*0012*/ 	.short	0x0050
        /*0014*/ 	.byte	0x00, 0xf5, 0x21, 0x00


	//----- nvinfo : EIATTR_KPARAM_INFO
	.align		4
.L_53:
        /*0018*/ 	.byte	0x04, 0x17
        /*001a*/ 	.short	(.L_55 - .L_54)
.L_54:
        /*001c*/ 	.word	0x00000000
        /*0020*/ 	.short	0x000d
        /*0022*/ 	.short	0x0048
        /*0024*/ 	.byte	0x00, 0xf5, 0x21, 0x00


	//----- nvinfo : EIATTR_KPARAM_INFO
	.align		4
.L_55:
        /*0028*/ 	.byte	0x04, 0x17
        /*002a*/ 	.short	(.L_57 - .L_56)
.L_56:
        /*002c*/ 	.word	0x00000000
        /*0030*/ 	.short	0x000c
        /*0032*/ 	.short	0x0040
        /*0034*/ 	.byte	0x00, 0xf5, 0x21, 0x00


	//----- nvinfo : EIATTR_KPARAM_INFO
	.align		4
.L_57:
        /*0038*/ 	.byte	0x04, 0x17
        /*003a*/ 	.short	(.L_59 - .L_58)
.L_58:
        /*003c*/ 	.word	0x00000000
        /*0040*/ 	.short	0x000b
        /*0042*/ 	.short	0x0038
        /*0044*/ 	.byte	0x00, 0xf5, 0x21, 0x00


	//----- nvinfo : EIATTR_KPARAM_INFO
	.align		4
.L_59:
        /*0048*/ 	.byte	0x04, 0x17
        /*004a*/ 	.short	(.L_61 - .L_60)
.L_60:
        /*004c*/ 	.word	0x00000000
        /*0050*/ 	.short	0x000a
        /*0052*/ 	.short	0x0030
        /*0054*/ 	.byte	0x00, 0xf5, 0x21, 0x00


	//----- nvinfo : EIATTR_KPARAM_INFO
	.align		4
.L_61:
        /*0058*/ 	.byte	0x04, 0x17
        /*005a*/ 	.short	(.L_63 - .L_62)
.L_62:
        /*005c*/ 	.word	0x00000000
        /*0060*/ 	.short	0x0009
        /*0062*/ 	.short	0x0028
        /*0064*/ 	.byte	0x00, 0xf5, 0x21, 0x00


	//----- nvinfo : EIATTR_KPARAM_INFO
	.align		4
.L_63:
        /*0068*/ 	.byte	0x04, 0x17
        /*006a*/ 	.short	(.L_65 - .L_64)
.L_64:
        /*006c*/ 	.word	0x00000000
        /*0070*/ 	.short	0x0008
        /*0072*/ 	.short	0x0020
        /*0074*/ 	.byte	0x00, 0xf5, 0x21, 0x00


	//----- nvinfo : EIATTR_KPARAM_INFO
	.align		4
.L_65:
        /*0078*/ 	.byte	0x04, 0x17
        /*007a*/ 	.short	(.L_67 - .L_66)
.L_66:
        /*007c*/ 	.word	0x00000000
        /*0080*/ 	.short	0x0007
        /*0082*/ 	.short	0x001c
        /*0084*/ 	.byte	0x00, 0xf0, 0x11, 0x00


	//----- nvinfo : EIATTR_KPARAM_INFO
	.align		4
.L_67:
        /*0088*/ 	.byte	0x04, 0x17
        /*008a*/ 	.short	(.L_69 - .L_68)
.L_68:
        /*008c*/ 	.word	0x00000000
        /*0090*/ 	.short	0x0006
        /*0092*/ 	.short	0x0018
        /*0094*/ 	.byte	0x00, 0xf0, 0x11, 0x00


	//----- nvinfo : EIATTR_KPARAM_INFO
	.align		4
.L_69:
        /*0098*/ 	.byte	0x04, 0x17
        /*009a*/ 	.short	(.L_71 - .L_70)
.L_70:
        /*009c*/ 	.word	0x00000000
        /*00a0*/ 	.short	0x0005
        /*00a2*/ 	.short	0x0014
        /*00a4*/ 	.byte	0x00, 0xf0, 0x11, 0x00


	//----- nvinfo : EIATTR_KPARAM_INFO
	.align		4
.L_71:
        /*00a8*/ 	.byte	0x04, 0x17
        /*00aa*/ 	.short	(.L_73 - .L_72)
.L_72:
        /*00ac*/ 	.word	0x00000000
        /*00b0*/ 	.short	0x0004
        /*00b2*/ 	.short	0x0010
        /*00b4*/ 	.byte	0x00, 0xf0, 0x11, 0x00


	//----- nvinfo : EIATTR_KPARAM_INFO
	.align		4
.L_73:
        /*00b8*/ 	.byte	0x04, 0x17
        /*00ba*/ 	.short	(.L_75 - .L_74)
.L_74:
        /*00bc*/ 	.word	0x00000000
        /*00c0*/ 	.short	0x0003
        /*00c2*/ 	.short	0x000c
        /*00c4*/ 	.byte	0x00, 0xf0, 0x11, 0x00


	//----- nvinfo : EIATTR_KPARAM_INFO
	.align		4
.L_75:
        /*00c8*/ 	.byte	0x04, 0x17
        /*00ca*/ 	.short	(.L_77 - .L_76)
.L_76:
        /*00cc*/ 	.word	0x00000000
        /*00d0*/ 	.short	0x0002
        /*00d2*/ 	.short	0x0008
        /*00d4*/ 	.byte	0x00, 0xf0, 0x11, 0x00


	//----- nvinfo : EIATTR_KPARAM_INFO
	.align		4
.L_77:
        /*00d8*/ 	.byte	0x04, 0x17
        /*00da*/ 	.short	(.L_79 - .L_78)
.L_78:
        /*00dc*/ 	.word	0x00000000
        /*00e0*/ 	.short	0x0001
        /*00e2*/ 	.short	0x0004
        /*00e4*/ 	.byte	0x00, 0xf0, 0x11, 0x00


	//----- nvinfo : EIATTR_KPARAM_INFO
	.align		4
.L_79:
        /*00e8*/ 	.byte	0x04, 0x17
        /*00ea*/ 	.short	(.L_81 - .L_80)
.L_80:
        /*00ec*/ 	.word	0x00000000
        /*00f0*/ 	.short	0x0000
        /*00f2*/ 	.short	0x0000
        /*00f4*/ 	.byte	0x00, 0xf0, 0x11, 0x00


	//----- nvinfo : EIATTR_SPARSE_MMA_MASK
	.align		4
.L_81:
        /*00f8*/ 	.byte	0x03, 0x50
        /*00fa*/ 	.short	0x0000


	//----- nvinfo : EIATTR_MAXREG_COUNT
	.align		4
        /*00fc*/ 	.byte	0x03, 0x1b
        /*00fe*/ 	.short	0x00ff


	//----- nvinfo : EIATTR_MERCURY_ISA_VERSION
	.align		4
        /*0100*/ 	.byte	0x03, 0x5f
        /*0102*/ 	.short	0x0101


	//----- nvinfo : EIATTR_VRC_CTA_INIT_COUNT
	.align		4
        /*0104*/ 	.byte	0x02, 0x4a
	.zero		1
	.zero		1


	//----- nvinfo : EIATTR_EXIT_INSTR_OFFSETS
	.align		4
        /*0108*/ 	.byte	0x04, 0x1c
        /*010a*/ 	.short	(.L_83 - .L_82)


	//   ....[0]....
.L_82:
        /*010c*/ 	.word	0x00000090


	//   ....[1]....
        /*0110*/ 	.word	0x00001bd0


	//   ....[2]....
        /*0114*/ 	.word	0x00001c20


	//   ....[3]....
        /*0118*/ 	.word	0x00002750


	//----- nvinfo : EIATTR_CRS_STACK_SIZE
	.align		4
.L_83:
        /*011c*/ 	.byte	0x04, 0x1e
        /*011e*/ 	.short	(.L_85 - .L_84)
.L_84:
        /*0120*/ 	.word	0x00000000


	//----- nvinfo : EIATTR_CBANK_PARAM_SIZE
	.align		4
.L_85:
        /*0124*/ 	.byte	0x03, 0x19
        /*0126*/ 	.short	0x0058


	//----- nvinfo : EIATTR_PARAM_CBANK
	.align		4
        /*0128*/ 	.byte	0x04, 0x0a
        /*012a*/ 	.short	(.L_87 - .L_86)
	.align		4
.L_86:
        /*012c*/ 	.word	index@(.nv.constant0._Z18points_pooling_gpuiiiiiiiiPKfS0_S0_PfPiS2_S1_)
        /*0130*/ 	.short	0x0380
        /*0132*/ 	.short	0x0058


	//----- nvinfo : EIATTR_SW_WAR
	.align		4
.L_87:
        /*0134*/ 	.byte	0x04, 0x36
        /*0136*/ 	.short	(.L_89 - .L_88)
.L_88:
        /*0138*/ 	.word	0x00000008
.L_89:


//--------------------- .nv.callgraph             --------------------------
	.section	.nv.callgraph,"",@"SHT_CUDA_CALLGRAPH"
	.align	4
	.sectionentsize	8
	.align		4
        /*0000*/ 	.word	0x00000000
	.align		4
        /*0004*/ 	.word	0xffffffff
	.align		4
        /*0008*/ 	.word	0x00000000
	.align		4
        /*000c*/ 	.word	0xfffffffe
	.align		4
        /*0010*/ 	.word	0x00000000
	.align		4
        /*0014*/ 	.word	0xfffffffd
	.align		4
        /*0018*/ 	.word	0x00000000
	.align		4
        /*001c*/ 	.word	0xfffffffc


//--------------------- .text._Z23points_pooling_grad_gpuiiiiiiiiPKfPKiS2_S0_Pf --------------------------
	.section	.text._Z23points_pooling_grad_gpuiiiiiiiiPKfPKiS2_S0_Pf,"ax",@progbits
	.align	128
        .global         _Z23points_pooling_grad_gpuiiiiiiiiPKfPKiS2_S0_Pf
        .type           _Z23points_pooling_grad_gpuiiiiiiiiPKfPKiS2_S0_Pf,@function
        .size           _Z23points_pooling_grad_gpuiiiiiiiiPKfPKiS2_S0_Pf,(.L_x_60 - _Z23points_pooling_grad_gpuiiiiiiiiPKfPKiS2_S0_Pf)
        .other          _Z23points_pooling_grad_gpuiiiiiiiiPKfPKiS2_S0_Pf,@"STO_CUDA_ENTRY STV_DEFAULT"
_Z23points_pooling_grad_gpuiiiiiiiiPKfPKiS2_S0_Pf:
.text._Z23points_pooling_grad_gpuiiiiiiiiPKfPKiS2_S0_Pf:
[----:B------:R-:W-:Y:S01]  /*0000*/  LDC R1, c[0x0][0x37c] ;  /* 0x0000df00ff017b82 */ /* 0x000fe20000000800 */
[----:B------:R-:W0:Y:S07]  /*0010*/  LDCU.64 UR4, c[0x0][0x380] ;  /* 0x00007000ff0477ac */ /* 0x000e2e0008000a00 */
[----:B------:R-:W1:Y:S01]  /*0020*/  LDC.64 R8, c[0x0][0x390] ;  /* 0x0000e400ff087b82 */ /* 0x000e620000000a00 */
[----:B------:R-:W2:Y:S01]  /*0030*/  S2R R21, SR_TID.X ;  /* 0x0000000000157919 */ /* 0x000ea20000002100 */
[----:B------:R-:W3:Y:S06]  /*0040*/  LDCU UR6, c[0x0][0x38c] ;  /* 0x00007180ff0677ac */ /* 0x000eec0008000800 */
[----:B------:R-:W4:Y:S08]  /*0050*/  LDC.64 R10, c[0x0][0x398] ;  /* 0x0000e600ff0a7b82 */ /* 0x000f300000000a00 */
[----:B------:R-:W2:Y:S01]  /*0060*/  S2UR UR7, SR_CTAID.X ;  /* 0x00000000000779c3 */ /* 0x000ea20000002500 */
[----:B0-----:R-:W-:-:S04]  /*0070*/  UIMAD UR4, UR5, UR4, URZ ;  /* 0x00000004050472a4 */ /* 0x001fc8000f8e02ff */
[----:B---3--:R-:W-:-:S03]  /*0080*/  UIMAD UR4, UR4, UR6, URZ ;  /* 0x00000006040472a4 */ /* 0x008fc6000f8e02ff */
[----:B------:R-:W2:Y:S03]  /*0090*/  LDC R20, c[0x0][0x360] ;  /* 0x0000d800ff147b82 */ /* 0x000ea60000000800 */
[----:B-1----:R-:W-:-:S04]  /*00a0*/  IMAD R0, R8, UR4, RZ ;  /* 0x0000000408007c24 */ /* 0x002fc8000f8e02ff */
[----:B------:R-:W-:-:S04]  /*00b0*/  IMAD R3, R0, R9, RZ ;  /* 0x0000000900037224 */ /* 0x000fc800078e02ff */
[----:B----4-:R-:W-:-:S04]  /*00c0*/  IMAD R0, R3, R10, RZ ;  /* 0x0000000a03007224 */ /* 0x010fc800078e02ff */
[----:B------:R-:W-:Y:S02]  /*00d0*/  IMAD R0, R0, R11, RZ ;  /* 0x0000000b00007224 */ /* 0x000fe400078e02ff */
[----:B--2---:R-:W-:-:S05]  /*00e0*/  IMAD R21, R20, UR7, R21 ;  /* 0x0000000714157c24 */ /* 0x004fca000f8e0215 */
[----:B------:R-:W-:-:S13]  /*00f0*/  ISETP.GE.AND P0, PT, R21, R0, PT ;  /* 0x000000001500720c */ /* 0x000fda0003f06270 */
[----:B------:R-:W-:Y:S05]  /*0100*/  @P0 EXIT ;  /* 0x000000000000094d */ /* 0x000fea0003800000 */
[----:B------:R-:W-:Y:S01]  /*0110*/  IMAD R12, R11, UR6, RZ ;  /* 0x000000060b0c7c24 */ /* 0x000fe2000f8e02ff */
[----:B------:R-:W0:Y:S01]  /*0120*/  LDC R14, c[0x0][0x38c] ;  /* 0x0000e300ff0e7b82 */ /* 0x000e220000000800 */
[----:B------:R-:W1:Y:S01]  /*0130*/  LDCU UR5, c[0x0][0x370] ;  /* 0x00006e00ff0577ac */ /* 0x000e620008000800 */
[----:B------:R-:W-:Y:S02]  /*0140*/  IMAD R8, R8, UR6, RZ ;  /* 0x0000000608087c24 */ /* 0x000fe4000f8e02ff */
[----:B------:R-:W-:Y:S01]  /*0150*/  IABS R13, R12 ;  /* 0x0000000c000d7213 */ /* 0x000fe20000000000 */
[----:B------:R-:W2:Y:S01]  /*0160*/  LDCU UR4, c[0x0][0x388] ;  /* 0x00007100ff0477ac */ /* 0x000ea20008000800 */
[----:B------:R-:W-:Y:S02]  /*0170*/  IMAD R9, R8, R9, RZ ;  /* 0x0000000908097224 */ /* 0x000fe400078e02ff */
[----:B------:R-:W3:Y:S01]  /*0180*/  I2F.RP R16, R13 ;  /* 0x0000000d00107306 */ /* 0x000ee20000209400 */
[----:B------:R-:W4:Y:S01]  /*0190*/  LDC R15, c[0x0][0x39c] ;  /* 0x0000e700ff0f7b82 */ /* 0x000f220000000800 */
[----:B------:R-:W0:Y:S01]  /*01a0*/  LDCU.64 UR8, c[0x0][0x358] ;  /* 0x00006b00ff0877ac */ /* 0x000e220008000a00 */
[----:B------:R-:W0:Y:S06]  /*01b0*/  LDCU.64 UR10, c[0x0][0x3c0] ;  /* 0x00007800ff0a77ac */ /* 0x000e2c0008000a00 */
[----:B------:R-:W0:Y:S01]  /*01c0*/  LDC.64 R6, c[0x0][0x3b0] ;  /* 0x0000ec00ff067b82 */ /* 0x000e220000000a00 */
[----:B-1----:R-:W-:Y:S01]  /*01d0*/  IMAD R20, R20, UR5, RZ ;  /* 0x0000000514147c24 */ /* 0x002fe2000f8e02ff */
[----:B---3--:R-:W1:Y:S01]  /*01e0*/  MUFU.RCP R16, R16 ;  /* 0x0000001000107308 */ /* 0x008e620000001000 */
[----:B--2---:R-:W-:-:S05]  /*01f0*/  UIMAD UR4, UR6, UR4, URZ ;  /* 0x00000004060472a4 */ /* 0x004fca000f8e02ff */
[----:B------:R-:W2:Y:S08]  /*0200*/  LDC.64 R4, c[0x0][0x3a8] ;  /* 0x0000ea00ff047b82 */ /* 0x000eb00000000a00 */
[----:B------:R-:W3:Y:S01]  /*0210*/  LDC.64 R2, c[0x0][0x3b8] ;  /* 0x0000ee00ff027b82 */ /* 0x000ee20000000a00 */
[----:B-1----:R-:W-:-:S04]  /*0220*/  VIADD R18, R16, 0xffffffe ;  /* 0x0ffffffe10127836 */ /* 0x002fc80000000000 */
[----:B------:R1:W5:Y:S02]  /*0230*/  F2I.FTZ.U32.TRUNC.NTZ R19, R18 ;  /* 0x0000001200137305 */ /* 0x000364000021f000 */
[----:B-1----:R-:W-:Y:S02]  /*0240*/  HFMA2 R18, -RZ, RZ, 0, 0 ;  /* 0x00000000ff127431 */ /* 0x002fe400000001ff */
[----:B-----5:R-:W-:-:S04]  /*0250*/  IMAD.MOV R16, RZ, RZ, -R19 ;  /* 0x000000ffff107224 */ /* 0x020fc800078e0a13 */
[----:B------:R-:W-:Y:S02]  /*0260*/  IMAD.MOV.U32 R8, RZ, RZ, R16 ;  /* 0x000000ffff087224 */ /* 0x000fe400078e0010 */
[----:B------:R-:W-:Y:S02]  /*0270*/  IMAD R16, R9, R10, RZ ;  /* 0x0000000a09107224 */ /* 0x000fe400078e02ff */
[----:B------:R-:W-:Y:S02]  /*0280*/  IMAD R17, R8, R13, RZ ;  /* 0x0000000d08117224 */ /* 0x000fe400078e02ff */
[----:B------:R-:W-:Y:S02]  /*0290*/  IMAD R16, R16, R11, RZ ;  /* 0x0000000b10107224 */ /* 0x000fe400078e02ff */
[----:B------:R-:W-:-:S04]  /*02a0*/  IMAD.HI.U32 R17, R19, R17, R18 ;  /* 0x0000001113117227 */ /* 0x000fc800078e0012 */
[----:B0---4-:R-:W-:-:S07]  /*02b0*/  IMAD.MOV.U32 R19, RZ, RZ, R21 ;  /* 0x000000ffff137224 */ /* 0x011fce00078e0015 */
.L_x_2:
[-C--:B0-----:R-:W-:Y:S02]  /*02c0*/  IABS R8, R12.reuse ;  /* 0x0000000c00087213 */ /* 0x081fe40000000000 */
[----:B------:R-:W-:Y:S02]  /*02d0*/  IABS R21, R19 ;  /* 0x0000001300157213 */ /* 0x000fe40000000000 */
[----:B------:R-:W-:Y:S01]  /*02e0*/  IABS R9, R12 ;  /* 0x0000000c00097213 */ /* 0x000fe20000000000 */
[----:B------:R-:W-:Y:S02]  /*02f0*/  IMAD.MOV R10, RZ, RZ, -R8 ;  /* 0x000000ffff0a7224 */ /* 0x000fe400078e0a08 */
[----:B------:R-:W-:-:S04]  /*0300*/  IMAD.HI.U32 R8, R17, R21, RZ ;  /* 0x0000001511087227 */ /* 0x000fc800078e00ff */
[----:B------:R-:W-:-:S05]  /*0310*/  IMAD R10, R8, R10, R21 ;  /* 0x0000000a080a7224 */ /* 0x000fca00078e0215 */
[----:B------:R-:W-:-:S13]  /*0320*/  ISETP.GT.U32.AND P1, PT, R13, R10, PT ;  /* 0x0000000a0d00720c */ /* 0x000fda0003f24070 */
[----:B------:R-:W-:Y:S01]  /*0330*/  @!P1 IADD3 R10, PT, PT, R10, -R9, RZ ;  /* 0x800000090a0a9210 */ /* 0x000fe20007ffe0ff */
[----:B------:R-:W-:Y:S01]  /*0340*/  @!P1 VIADD R8, R8, 0x1 ;  /* 0x0000000108089836 */ /* 0x000fe20000000000 */
[----:B------:R-:W-:Y:S02]  /*0350*/  LOP3.LUT R9, R19, R12, RZ, 0x3c, !PT ;  /* 0x0000000c13097212 */ /* 0x000fe400078e3cff */
[----:B------:R-:W-:Y:S02]  /*0360*/  ISETP.GE.U32.AND P0, PT, R10, R13, PT ;  /* 0x0000000d0a00720c */ /* 0x000fe40003f06070 */
[----:B------:R-:W-:Y:S02]  /*0370*/  ISETP.GE.AND P2, PT, R9, RZ, PT ;  /* 0x000000ff0900720c */ /* 0x000fe40003f46270 */
[----:B------:R-:W-:-:S09]  /*0380*/  ISETP.NE.AND P1, PT, R12, RZ, PT ;  /* 0x000000ff0c00720c */ /* 0x000fd20003f25270 */
[----:B------:R-:W-:-:S05]  /*0390*/  @P0 VIADD R8, R8, 0x1 ;  /* 0x0000000108080836 */ /* 0x000fca0000000000 */
[----:B------:R-:W-:Y:S02]  /*03a0*/  @!P2 IADD3 R8, PT, PT, -R8, RZ, RZ ;  /* 0x000000ff0808a210 */ /* 0x000fe40007ffe1ff */
[----:B------:R-:W-:-:S05]  /*03b0*/  @!P1 LOP3.LUT R8, RZ, R12, RZ, 0x33, !PT ;  /* 0x0000000cff089212 */ /* 0x000fca00078e33ff */
[----:B------:R-:W-:-:S05]  /*03c0*/  IMAD.WIDE R22, R8, 0x4, R6 ;  /* 0x0000000408167825 */ /* 0x000fca00078e0206 */
[----:B------:R0:W4:Y:S01]  /*03d0*/  LDG.E R10, desc[UR8][R22.64] ;  /* 0x00000008160a7981 */ /* 0x000122000c1e1900 */
[----:B------:R-:W-:Y:S01]  /*03e0*/  IABS R18, R14 ;  /* 0x0000000e00127213 */ /* 0x000fe20000000000 */
[----:B------:R-:W-:Y:S01]  /*03f0*/  BSSY.RECONVERGENT B0, `(.L_x_0) ;  /* 0x000005a000007945 */ /* 0x000fe20003800200 */
[----:B------:R-:W-:Y:S02]  /*0400*/  IABS R11, R15 ;  /* 0x0000000f000b7213 */ /* 0x000fe40000000000 */
[----:B------:R-:W1:Y:S08]  /*0410*/  I2F.RP R24, R18 ;  /* 0x0000001200187306 */ /* 0x000e700000209400 */
[----:B------:R-:W5:Y:S08]  /*0420*/  I2F.RP R25, R11 ;  /* 0x0000000b00197306 */ /* 0x000f700000209400 */
[----:B-1----:R-:W1:Y:S08]  /*0430*/  MUFU.RCP R24, R24 ;  /* 0x0000001800187308 */ /* 0x002e700000001000 */
[----:B-----5:R-:W-:Y:S01]  /*0440*/  MUFU.RCP R25, R25 ;  /* 0x0000001900197308 */ /* 0x020fe20000001000 */
[----:B-1----:R-:W-:-:S07]  /*0450*/  VIADD R8, R24, 0xffffffe ;  /* 0x0ffffffe18087836 */ /* 0x002fce0000000000 */
[----:B------:R1:W0:Y:S02]  /*0460*/  F2I.FTZ.U32.TRUNC.NTZ R9, R8 ;  /* 0x0000000800097305 */ /* 0x000224000021f000 */
[----:B-1----:R-:W-:Y:S01]  /*0470*/  MOV R8, RZ ;  /* 0x000000ff00087202 */ /* 0x002fe20000000f00 */
[----:B0-----:R-:W-:-:S04]  /*0480*/  IMAD.MOV R23, RZ, RZ, -R9 ;  /* 0x000000ffff177224 */ /* 0x001fc800078e0a09 */
[----:B------:R-:W-:-:S04]  /*0490*/  IMAD R23, R23, R18, RZ ;  /* 0x0000001217177224 */ /* 0x000fc800078e02ff */
[----:B------:R-:W-:Y:S01]  /*04a0*/  IMAD.HI.U32 R22, R9, R23, R8 ;  /* 0x0000001709167227 */ /* 0x000fe200078e0008 */
[----:B------:R-:W-:-:S03]  /*04b0*/  LOP3.LUT R8, R19, R14, RZ, 0x3c, !PT ;  /* 0x0000000e13087212 */ /* 0x000fc600078e3cff */
[----:B------:R-:W-:Y:S01]  /*04c0*/  VIADD R9, R25, 0xffffffe ;  /* 0x0ffffffe19097836 */ /* 0x000fe20000000000 */
[----:B------:R-:W-:Y:S01]  /*04d0*/  ISETP.GE.AND P2, PT, R8, RZ, PT ;  /* 0x000000ff0800720c */ /* 0x000fe20003f46270 */
[----:B------:R-:W-:-:S04]  /*04e0*/  IMAD.HI.U32 R22, R22, R21, RZ ;  /* 0x0000001516167227 */ /* 0x000fc800078e00ff */
[----:B------:R-:W-:Y:S01]  /*04f0*/  IMAD.MOV R23, RZ, RZ, -R22 ;  /* 0x000000ffff177224 */ /* 0x000fe200078e0a16 */
[----:B------:R-:W0:Y:S01]  /*0500*/  F2I.FTZ.U32.TRUNC.NTZ R9, R9 ;  /* 0x0000000900097305 */ /* 0x000e22000021f000 */
[----:B------:R-:W-:Y:S02]  /*0510*/  IMAD.MOV.U32 R8, RZ, RZ, RZ ;  /* 0x000000ffff087224 */ /* 0x000fe400078e00ff */
[----:B------:R-:W-:-:S05]  /*0520*/  IMAD R23, R18, R23, R21 ;  /* 0x0000001712177224 */ /* 0x000fca00078e0215 */
[----:B------:R-:W-:Y:S01]  /*0530*/  ISETP.GT.U32.AND P1, PT, R18, R23, PT ;  /* 0x000000171200720c */ /* 0x000fe20003f24070 */
[----:B0-----:R-:W-:-:S04]  /*0540*/  IMAD.MOV R24, RZ, RZ, -R9 ;  /* 0x000000ffff187224 */ /* 0x001fc800078e0a09 */
[----:B------:R-:W-:-:S08]  /*0550*/  IMAD R25, R24, R11, RZ ;  /* 0x0000000b18197224 */ /* 0x000fd000078e02ff */
[-C--:B------:R-:W-:Y:S01]  /*0560*/  @!P1 IADD3 R23, PT, PT, R23, -R18.reuse, RZ ;  /* 0x8000001217179210 */ /* 0x080fe20007ffe0ff */
[----:B------:R-:W-:Y:S02]  /*0570*/  @!P1 VIADD R22, R22, 0x1 ;  /* 0x0000000116169836 */ /* 0x000fe40000000000 */
[----:B------:R-:W-:Y:S01]  /*0580*/  IMAD.HI.U32 R8, R9, R25, R8 ;  /* 0x0000001909087227 */ /* 0x000fe200078e0008 */
[----:B------:R-:W-:-:S13]  /*0590*/  ISETP.GE.U32.AND P0, PT, R23, R18, PT ;  /* 0x000000121700720c */ /* 0x000fda0003f06070 */
[----:B------:R-:W-:Y:S02]  /*05a0*/  @P0 IADD3 R22, PT, PT, R22, 0x1, RZ ;  /* 0x0000000116160810 */ /* 0x000fe40007ffe0ff */
[----:B------:R-:W-:-:S03]  /*05b0*/  ISETP.NE.AND P0, PT, R14, RZ, PT ;  /* 0x000000ff0e00720c */ /* 0x000fc60003f05270 */
[----:B------:R-:W-:Y:S01]  /*05c0*/  IMAD.MOV.U32 R25, RZ, RZ, R22 ;  /* 0x000000ffff197224 */ /* 0x000fe200078e0016 */
[----:B------:R-:W-:-:S04]  /*05d0*/  LOP3.LUT R22, RZ, R14, RZ, 0x33, !PT ;  /* 0x0000000eff167212 */ /* 0x000fc800078e33ff */
[----:B------:R-:W-:-:S04]  /*05e0*/  @!P2 IADD3 R25, PT, PT, -R25, RZ, RZ ;  /* 0x000000ff1919a210 */ /* 0x000fc80007ffe1ff */
[----:B------:R-:W-:-:S04]  /*05f0*/  SEL R25, R22, R25, !P0 ;  /* 0x0000001916197207 */ /* 0x000fc80004000000 */
[----:B------:R-:W-:Y:S02]  /*0600*/  IABS R9, R25 ;  /* 0x0000001900097213 */ /* 0x000fe40000000000 */
[----:B------:R-:W-:-:S03]  /*0610*/  ISETP.GE.AND P3, PT, R25, RZ, PT ;  /* 0x000000ff1900720c */ /* 0x000fc60003f66270 */
[----:B------:R-:W-:-:S04]  /*0620*/  IMAD.HI.U32 R8, R8, R9, RZ ;  /* 0x0000000908087227 */ /* 0x000fc800078e00ff */
[----:B------:R-:W-:-:S04]  /*0630*/  IMAD.MOV R8, RZ, RZ, -R8 ;  /* 0x000000ffff087224 */ /* 0x000fc800078e0a08 */
[----:B------:R-:W-:-:S05]  /*0640*/  IMAD R8, R11, R8, R9 ;  /* 0x000000080b087224 */ /* 0x000fca00078e0209 */
[----:B------:R-:W-:-:S13]  /*0650*/  ISETP.GT.U32.AND P1, PT, R11, R8, PT ;  /* 0x000000080b00720c */ /* 0x000fda0003f24070 */
[----:B------:R-:W-:Y:S01]  /*0660*/  @!P1 IMAD.IADD R8, R8, 0x1, -R11 ;  /* 0x0000000108089824 */ /* 0x000fe200078e0a0b */
[----:B------:R-:W-:-:S04]  /*0670*/  ISETP.NE.AND P1, PT, R15, RZ, PT ;  /* 0x000000ff0f00720c */ /* 0x000fc80003f25270 */
[----:B------:R-:W-:-:S13]  /*0680*/  ISETP.GT.U32.AND P2, PT, R11, R8, PT ;  /* 0x000000080b00720c */ /* 0x000fda0003f44070 */
[----:B------:R-:W-:-:S05]  /*0690*/  @!P2 IADD3 R8, PT, PT, R8, -R11, RZ ;  /* 0x8000000b0808a210 */ /* 0x000fca0007ffe0ff */
[----:B------:R-:W-:Y:S01]  /*06a0*/  @!P3 IMAD.MOV R8, RZ, RZ, -R8 ;  /* 0x000000ffff08b224 */ /* 0x000fe200078e0a08 */
[----:B------:R-:W-:-:S04]  /*06b0*/  @!P1 LOP3.LUT R8, RZ, R15, RZ, 0x33, !PT ;  /* 0x0000000fff089212 */ /* 0x000fc800078e33ff */
[----:B----4-:R-:W-:-:S13]  /*06c0*/  ISETP.GE.AND P1, PT, R8, R10, PT ;  /* 0x0000000a0800720c */ /* 0x010fda0003f26270 */
[----:B------:R-:W-:Y:S05]  /*06d0*/  @P1 BRA `(.L_x_1) ;  /* 0x0000000000ac1947 */ /* 0x000fea0003800000 */
[----:B------:R-:W-:Y:S01]  /*06e0*/  IABS R24, R16 ;  /* 0x0000001000187213 */ /* 0x000fe20000000000 */
[----:B--2---:R-:W-:-:S03]  /*06f0*/  IMAD.WIDE R10, R25, 0x4, R4 ;  /* 0x00000004190a7825 */ /* 0x004fc600078e0204 */
[----:B------:R-:W0:Y:S03]  /*0700*/  I2F.RP R26, R24 ;  /* 0x00000018001a7306 */ /* 0x000e260000209400 */
[----:B------:R1:W2:Y:S05]  /*0710*/  LDG.E R11, desc[UR8][R10.64] ;  /* 0x000000080a0b7981 */ /* 0x0002aa000c1e1900 */
[----:B0-----:R-:W0:Y:S02]  /*0720*/  MUFU.RCP R26, R26 ;  /* 0x0000001a001a7308 */ /* 0x001e240000001000 */
[----:B0-----:R-:W-:-:S06]  /*0730*/  VIADD R27, R26, 0xffffffe ;  /* 0x0ffffffe1a1b7836 */ /* 0x001fcc0000000000 */
[----:B------:R-:W0:Y:S01]  /*0740*/  F2I.FTZ.U32.TRUNC.NTZ R9, R27 ;  /* 0x0000001b00097305 */ /* 0x000e22000021f000 */
[----:B------:R-:W-:Y:S01]  /*0750*/  IMAD.MOV.U32 R8, RZ, RZ, RZ ;  /* 0x000000ffff087224 */ /* 0x000fe200078e00ff */
[----:B0-----:R-:W-:-:S05]  /*0760*/  IADD3 R25, PT, PT, RZ, -R9, RZ ;  /* 0x80000009ff197210 */ /* 0x001fca0007ffe0ff */
[----:B------:R-:W-:-:S04]  /*0770*/  IMAD R25, R25, R24, RZ ;  /* 0x0000001819197224 */ /* 0x000fc800078e02ff */
[----:B------:R-:W-:-:S04]  /*0780*/  IMAD.HI.U32 R28, R9, R25, R8 ;  /* 0x00000019091c7227 */ /* 0x000fc800078e0008 */
[----:B---3--:R-:W-:-:S06]  /*0790*/  IMAD.WIDE R8, R19, 0x4, R2 ;  /* 0x0000000413087825 */ /* 0x008fcc00078e0202 */
[----:B------:R2:W3:Y:S01]  /*07a0*/  LDG.E R8, desc[UR8][R8.64] ;  /* 0x0000000808087981 */ /* 0x0004e2000c1e1900 */
[----:B------:R-:W-:Y:S01]  /*07b0*/  IABS R25, R16 ;  /* 0x0000001000197213 */ /* 0x000fe20000000000 */
[----:B------:R-:W-:-:S04]  /*07c0*/  IMAD.HI.U32 R28, R28, R21, RZ ;  /* 0x000000151c1c7227 */ /* 0x000fc800078e00ff */
[----:B------:R-:W-:-:S04]  /*07d0*/  IMAD.MOV R25, RZ, RZ, -R25 ;  /* 0x000000ffff197224 */ /* 0x000fc800078e0a19 */
[----:B------:R-:W-:-:S05]  /*07e0*/  IMAD R21, R28, R25, R21 ;  /* 0x000000191c157224 */ /* 0x000fca00078e0215 */
[----:B------:R-:W-:Y:S02]  /*07f0*/  ISETP.GT.U32.AND P2, PT, R24, R21, PT ;  /* 0x000000151800720c */ /* 0x000fe40003f44070 */
[----:B-1----:R-:W-:-:S11]  /*0800*/  LOP3.LUT R10, R19, R16, RZ, 0x3c, !PT ;  /* 0x00000010130a7212 */ /* 0x002fd600078e3cff */
[----:B------:R-:W-:-:S04]  /*0810*/  @!P2 IADD3 R21, PT, PT, R21, -R24, RZ ;  /* 0x800000181515a210 */ /* 0x000fc80007ffe0ff */
[----:B------:R-:W-:Y:S01]  /*0820*/  ISETP.GE.U32.AND P3, PT, R21, R24, PT ;  /* 0x000000181500720c */ /* 0x000fe20003f66070 */
[----:B------:R-:W-:Y:S01]  /*0830*/  @!P2 VIADD R28, R28, 0x1 ;  /* 0x000000011c1ca836 */ /* 0x000fe20000000000 */
[----:B------:R-:W-:Y:S02]  /*0840*/  ISETP.GE.AND P1, PT, R10, RZ, PT ;  /* 0x000000ff0a00720c */ /* 0x000fe40003f26270 */
[----:B------:R-:W-:Y:S02]  /*0850*/  ISETP.NE.AND P2, PT, R16, RZ, PT ;  /* 0x000000ff1000720c */ /* 0x000fe40003f45270 */
[----:B------:R-:W-:-:S07]  /*0860*/  ISETP.GE.AND P4, PT, R19, RZ, PT ;  /* 0x000000ff1300720c */ /* 0x000fce0003f86270 */
[----:B------:R-:W-:Y:S01]  /*0870*/  @P3 VIADD R28, R28, 0x1 ;  /* 0x000000011c1c3836 */ /* 0x000fe20000000000 */
[----:B------:R-:W-:Y:S02]  /*0880*/  ISETP.GT.U32.AND P3, PT, R18, R23, PT ;  /* 0x000000171200720c */ /* 0x000fe40003f64070 */
[----:B------:R-:W-:Y:S01]  /*0890*/  IADD3 R18, PT, PT, R23, -R18, RZ ;  /* 0x8000001217127210 */ /* 0x000fe20007ffe0ff */
[----:B------:R-:W-:-:S03]  /*08a0*/  @!P1 IMAD.MOV R28, RZ, RZ, -R28 ;  /* 0x000000ffff1c9224 */ /* 0x000fc600078e0a1c */
[----:B------:R-:W-:Y:S02]  /*08b0*/  SEL R23, R18, R23, !P3 ;  /* 0x0000001712177207 */ /* 0x000fe40005800000 */
[----:B------:R-:W-:-:S03]  /*08c0*/  @!P2 LOP3.LUT R28, RZ, R16, RZ, 0x33, !PT ;  /* 0x00000010ff1ca212 */ /* 0x000fc600078e33ff */
[----:B------:R-:W-:-:S05]  /*08d0*/  @!P4 IMAD.MOV R23, RZ, RZ, -R23 ;  /* 0x000000ffff17c224 */ /* 0x000fca00078e0a17 */
[----:B------:R-:W-:Y:S01]  /*08e0*/  SEL R22, R22, R23, !P0 ;  /* 0x0000001716167207 */ /* 0x000fe20004000000 */
[----:B--2---:R-:W-:Y:S02]  /*08f0*/  IMAD R9, R11, R14, RZ ;  /* 0x0000000e0b097224 */ /* 0x004fe400078e02ff */
[----:B------:R-:W-:-:S03]  /*0900*/  IMAD R11, R28, UR4, RZ ;  /* 0x000000041c0b7c24 */ /* 0x000fc6000f8e02ff */
[----:B------:R-:W-:Y:S02]  /*0910*/  SHF.R.S32.HI R10, RZ, 0x1f, R9 ;  /* 0x0000001fff0a7819 */ /* 0x000fe40000011409 */
[--C-:B------:R-:W-:Y:S02]  /*0920*/  IADD3 R9, P0, P1, R9, R22, R11.reuse ;  /* 0x0000001609097210 */ /* 0x100fe4000791e00b */
[----:B------:R-:W-:Y:S02]  /*0930*/  SHF.R.S32.HI R22, RZ, 0x1f, R22 ;  /* 0x0000001fff167819 */ /* 0x000fe40000011416 */
[----:B------:R-:W-:-:S04]  /*0940*/  SHF.R.S32.HI R11, RZ, 0x1f, R11 ;  /* 0x0000001fff0b7819 */ /* 0x000fc8000001140b */
[----:B------:R-:W-:Y:S02]  /*0950*/  IADD3.X R22, PT, PT, R10, R22, R11, P0, P1 ;  /* 0x000000160a167210 */ /* 0x000fe400007e240b */
[----:B------:R-:W-:-:S04]  /*0960*/  LEA R10, P0, R9, UR10, 0x2 ;  /* 0x0000000a090a7c11 */ /* 0x000fc8000f8010ff */
[----:B------:R-:W-:-:S05]  /*0970*/  LEA.HI.X R11, R9, UR11, R22, 0x2, P0 ;  /* 0x0000000b090b7c11 */ /* 0x000fca00080f1416 */
[----:B---3--:R0:W-:Y:S04]  /*0980*/  REDG.E.ADD.F32.FTZ.RN.STRONG.GPU desc[UR8][R10.64], R8 ;  /* 0x000000080a0079a6 */ /* 0x0081e8000c12f308 */
.L_x_1:
[----:B------:R-:W-:Y:S05]  /*0990*/  BSYNC.RECONVERGENT B0 ;  /* 0x0000000000007941 */ /* 0x000fea0003800200 */
.L_x_0:
[----:B------:R-:W-:-:S04]  /*09a0*/  IADD3 R19, PT, PT, R20, R19, RZ ;  /* 0x0000001314137210 */ /* 0x000fc80007ffe0ff */
[----:B------:R-:W-:-:S13]  /*09b0*/  ISETP.GE.AND P0, PT, R19, R0, PT ;  /* 0x000000001300720c */ /* 0x000fda0003f06270 */
[----:B------:R-:W-:Y:S05]  /*09c0*/  @!P0 BRA `(.L_x_2) ;  /* 0xfffffff8003c8947 */ /* 0x000fea000383ffff */
[----:B------:R-:W-:Y:S05]  /*09d0*/  EXIT ;  /* 0x000000000000794d */ /* 0x000fea0003800000 */
.L_x_3:
[----:B------:R-:W-:-:S00]  /*09e0*/  BRA `(.L_x_3) ;  /* 0xfffffffc00fc7947 */ /* 0x000fc0000383ffff */
[----:B------:R-:W-:-:S00]  /*09f0*/  NOP ;  /* 0x0000000000007918 */ /* 0x000fc00000000000 */
        /* <DEDUP_REMOVED lines=8> */
.L_x_60:


//--------------------- .text._Z18points_pooling_gpuiiiiiiiiPKfS0_S0_PfPiS2_S1_ --------------------------
	.section	.text._Z18points_pooling_gpuiiiiiiiiPKfS0_S0_PfPiS2_S1_,"ax",@progbits
	.align	128
        .global         _Z18points_pooling_gpuiiiiiiiiPKfS0_S0_PfPiS2_S1_
        .type           _Z18points_pooling_gpuiiiiiiiiPKfS0_S0_PfPiS2_S1_,@function
        .size           _Z18points_pooling_gpuiiiiiiiiPKfS0_S0_PfPiS2_S1_,(.L_x_59 - _Z18points_pooling_gpuiiiiiiiiPKfS0_S0_PfPiS2_S1_)
        .other          _Z18points_pooling_gpuiiiiiiiiPKfS0_S0_PfPiS2_S1_,@"STO_CUDA_ENTRY STV_DEFAULT"
_Z18points_pooling_gpuiiiiiiiiPKfS0_S0_PfPiS2_S1_:
.text._Z18points_pooling_gpuiiiiiiiiPKfS0_S0_PfPiS2_S1_:
[----:B------:R-:W-:Y:S01]  /*0000*/  LDC R1, c[0x0][0x37c] ;  /* 0x0000df00ff017b82 */ /* 0x000fe20000000800 */
[----:B------:R-:W0:Y:S01]  /*0010*/  S2R R13, SR_TID.X ;  /* 0x00000000000d7919 */ /* 0x000e220000002100 */
[----:B------:R-:W1:Y:S06]  /*0020*/  LDCU UR8, c[0x0][0x360] ;  /* 0x00006c00ff0877ac */ /* 0x000e6c0008000800 */
[----:B------:R-:W0:Y:S01]  /*0030*/  S2UR UR4, SR_CTAID.X ;  /* 0x00000000000479c3 */ /* 0x000e220000002500 */
[----:B------:R-:W2:Y:S07]  /*0040*/  LDCU.64 UR6, c[0x0][0x380] ;  /* 0x00007000ff0677ac */ /* 0x000eae0008000a00 */
[----:B------:R-:W0:Y:S01]  /*0050*/  LDC R0, c[0x0][0x360] ;  /* 0x0000d800ff007b82 */ /* 0x000e220000000800 */
[----:B--2---:R-:W-:Y:S01]  /*0060*/  UIMAD UR7, UR7, UR6, URZ ;  /* 0x00000006070772a4 */ /* 0x004fe2000f8e02ff */
[----:B0-----:R-:W-:-:S05]  /*0070*/  IMAD R13, R0, UR4, R13 ;  /* 0x00000004000d7c24 */ /* 0x001fca000f8e020d */
[----:B------:R-:W-:-:S13]  /*0080*/  ISETP.GE.AND P0, PT, R13, UR7, PT ;  /* 0x000000070d007c0c */ /* 0x000fda000bf06270 */
[----:B-1----:R-:W-:Y:S05]  /*0090*/  @P0 EXIT ;  /* 0x000000000000094d */ /* 0x002fea0003800000 */
[----:B------:R-:W0:Y:S01]  /*00a0*/  LDCU.64 UR10, c[0x0][0x390] ;  /* 0x00007200ff0a77ac */ /* 0x000e220008000a00 */
[----:B------:R-:W1:Y:S01]  /*00b0*/  LDCU UR12, c[0x0][0x398] ;  /* 0x00007300ff0c77ac */ /* 0x000e620008000800 */
[----:B------:R-:W2:Y:S01]  /*00c0*/  LDCU UR5, c[0x0][0x388] ;  /* 0x00007100ff0577ac */ /* 0x000ea20008000800 */
[----:B------:R-:W3:Y:S01]  /*00d0*/  LDCU UR4, c[0x0][0x370] ;  /* 0x00006e00ff0477ac */ /* 0x000ee20008000800 */
[----:B------:R-:W4:Y:S01]  /*00e0*/  LDCU.64 UR20, c[0x0][0x358] ;  /* 0x00006b00ff1477ac */ /* 0x000f220008000a00 */
[----:B0-----:R-:W-:Y:S02]  /*00f0*/  I2FP.F32.S32 R0, UR10 ;  /* 0x0000000a00007c45 */ /* 0x001fe40008201400 */
[----:B------:R-:W-:Y:S01]  /*0100*/  I2FP.F32.S32 R2, UR11 ;  /* 0x0000000b00027c45 */ /* 0x000fe20008201400 */
[----:B------:R-:W-:Y:S01]  /*0110*/  UIMAD UR9, UR10, UR11, URZ ;  /* 0x0000000b0a0972a4 */ /* 0x000fe2000f8e02ff */
[----:B------:R-:W-:Y:S02]  /*0120*/  R2UR UR19, R0 ;  /* 0x00000000001372ca */ /* 0x000fe400000e0000 */
[----:B-1----:R-:W-:Y:S01]  /*0130*/  I2FP.F32.S32 R0, UR12 ;  /* 0x0000000c00007c45 */ /* 0x002fe20008201400 */
[----:B------:R-:W-:Y:S01]  /*0140*/  UIMAD UR9, UR9, UR12, URZ ;  /* 0x0000000c090972a4 */ /* 0x000fe2000f8e02ff */
[----:B------:R-:W-:Y:S01]  /*0150*/  R2UR UR22, R2 ;  /* 0x00000000021672ca */ /* 0x000fe200000e0000 */
[----:B--2---:R-:W-:Y:S01]  /*0160*/  UISETP.GE.AND UP0, UPT, UR5, 0x1, UPT ;  /* 0x000000010500788c */ /* 0x004fe2000bf06270 */
[----:B------:R-:W-:Y:S01]  /*0170*/  R2UR UR23, R0 ;  /* 0x00000000001772ca */ /* 0x000fe200000e0000 */
[----:B---3--:R-:W-:-:S07]  /*0180*/  UIMAD UR8, UR8, UR4, URZ ;  /* 0x00000004080872a4 */ /* 0x008fce000f8e02ff */
[----:B----4-:R-:W-:Y:S07]  /*0190*/  BRA.U !UP0, `(.L_x_4) ;  /* 0x0000001908907547 */ /* 0x010fee000b800000 */
[----:B------:R-:W0:Y:S01]  /*01a0*/  LDCU UR5, c[0x0][0x38c] ;  /* 0x00007180ff0577ac */ /* 0x000e220008000800 */
[----:B------:R-:W-:Y:S01]  /*01b0*/  BSSY.RECONVERGENT B0, `(.L_x_5) ;  /* 0x00001a1000007945 */ /* 0x000fe20003800200 */
[----:B------:R-:W-:Y:S02]  /*01c0*/  UISETP.LT.AND UP0, UPT, UR11, UR12, UPT ;  /* 0x0000000c0b00728c */ /* 0x000fe4000bf01270 */
[----:B------:R-:W-:Y:S02]  /*01d0*/  UIADD3 UR13, UPT, UPT, UR10, -0x1, URZ ;  /* 0xffffffff0a0d7890 */ /* 0x000fe4000fffe0ff */
[----:B------:R-:W-:Y:S02]  /*01e0*/  USEL UR4, UR11, UR12, UP0 ;  /* 0x0000000c0b047287 */ /* 0x000fe40008000000 */
[----:B------:R-:W-:Y:S02]  /*01f0*/  ULOP3.LUT UR10, UR12, 0x7ffffffc, URZ, 0xc0, !UPT ;  /* 0x7ffffffc0c0a7892 */ /* 0x000fe4000f8ec0ff */
[----:B------:R-:W-:-:S02]  /*0200*/  UIADD3 UR28, UPT, UPT, UR11, -0x1, URZ ;  /* 0xffffffff0b1c7890 */ /* 0x000fc4000fffe0ff */
[----:B------:R-:W-:Y:S02]  /*0210*/  ULOP3.LUT UR26, UR12, 0x3, URZ, 0xc0, !UPT ;  /* 0x000000030c1a7892 */ /* 0x000fe4000f8ec0ff */
[----:B------:R-:W-:Y:S02]  /*0220*/  UIMAD UR27, UR12, 0x3, URZ ;  /* 0x000000030c1b78a4 */ /* 0x000fe4000f8e02ff */
[----:B------:R-:W-:Y:S02]  /*0230*/  UIADD3 UR12, UPT, UPT, UR12, -0x1, URZ ;  /* 0xffffffff0c0c7890 */ /* 0x000fe4000fffe0ff */
[----:B0-----:R-:W-:Y:S02]  /*0240*/  ULOP3.LUT UR24, UR5, 0x7, URZ, 0xc0, !UPT ;  /* 0x0000000705187892 */ /* 0x001fe4000f8ec0ff */
[----:B------:R-:W-:Y:S02]  /*0250*/  ULOP3.LUT UR25, UR5, 0x3, URZ, 0xc0, !UPT ;  /* 0x0000000305197892 */ /* 0x000fe4000f8ec0ff */
[----:B------:R-:W-:-:S02]  /*0260*/  ULOP3.LUT UR11, UR5, 0x7ffffff8, URZ, 0xc0, !UPT ;  /* 0x7ffffff8050b7892 */ /* 0x000fc4000f8ec0ff */
[----:B------:R-:W-:Y:S02]  /*0270*/  UIADD3 UR15, UPT, UPT, -UR10, URZ, URZ ;  /* 0x000000ff0a0f7290 */ /* 0x000fe4000fffe1ff */
[----:B------:R-:W-:-:S11]  /*0280*/  UISETP.GE.AND UP0, UPT, UR4, 0x1, UPT ;  /* 0x000000010400788c */ /* 0x000fd6000bf06270 */
.L_x_33:
[----:B0-----:R-:W0:Y:S01]  /*0290*/  LDC.64 R4, c[0x0][0x3a8] ;  /* 0x0000ea00ff047b82 */ /* 0x001e220000000a00 */
[----:B------:R-:W-:Y:S01]  /*02a0*/  IMAD R3, R13, 0x6, RZ ;  /* 0x000000060d037824 */ /* 0x000fe200078e02ff */
[----:B-1----:R-:W1:Y:S01]  /*02b0*/  MUFU.RCP R6, UR19 ;  /* 0x0000001300067d08 */ /* 0x002e620008001000 */
[----:B------:R-:W2:Y:S05]  /*02c0*/  LDCU.64 UR4, c[0x0][0x388] ;  /* 0x00007100ff0477ac */ /* 0x000eaa0008000a00 */
[----:B------:R-:W3:Y:S01]  /*02d0*/  LDC R8, c[0x0][0x390] ;  /* 0x0000e400ff087b82 */ /* 0x000ee20000000800 */
[----:B0-----:R-:W-:-:S05]  /*02e0*/  IMAD.WIDE R4, R3, 0x4, R4 ;  /* 0x0000000403047825 */ /* 0x001fca00078e0204 */
[----:B------:R-:W4:Y:S04]  /*02f0*/  LDG.E R2, desc[UR20][R4.64+0xc] ;  /* 0x00000c1404027981 */ /* 0x000f28000c1e1900 */
[----:B------:R0:W5:Y:S04]  /*0300*/  LDG.E R21, desc[UR20][R4.64] ;  /* 0x0000001404157981 */ /* 0x000168000c1e1900 */
[----:B------:R0:W5:Y:S04]  /*0310*/  LDG.E R23, desc[UR20][R4.64+0x4] ;  /* 0x0000041404177981 */ /* 0x000168000c1e1900 */
[----:B------:R0:W5:Y:S04]  /*0320*/  LDG.E R22, desc[UR20][R4.64+0x8] ;  /* 0x0000081404167981 */ /* 0x000168000c1e1900 */
[----:B------:R0:W5:Y:S04]  /*0330*/  LDG.E R0, desc[UR20][R4.64+0x10] ;  /* 0x0000101404007981 */ /* 0x000168000c1e1900 */
[----:B------:R0:W5:Y:S01]  /*0340*/  LDG.E R3, desc[UR20][R4.64+0x14] ;  /* 0x0000141404037981 */ /* 0x000162000c1e1900 */
[----:B------:R-:W-:Y:S01]  /*0350*/  IMAD.U32 R7, RZ, RZ, UR19 ;  /* 0x00000013ff077e24 */ /* 0x000fe2000f8e00ff */
[----:B------:R-:W-:Y:S01]  /*0360*/  BSSY.RECONVERGENT B1, `(.L_x_6) ;  /* 0x0000011000017945 */ /* 0x000fe20003800200 */
[----:B--2---:R-:W-:Y:S01]  /*0370*/  IMAD R10, R13, UR4, RZ ;  /* 0x000000040d0a7c24 */ /* 0x004fe2000f8e02ff */
[----:B---3--:R-:W-:Y:S01]  /*0380*/  ISETP.GE.AND P2, PT, R8, 0x1, PT ;  /* 0x000000010800780c */ /* 0x008fe20003f46270 */
[----:B-1----:R-:W-:-:S02]  /*0390*/  FFMA R7, R6, -R7, 1 ;  /* 0x3f80000006077423 */ /* 0x002fc40000000807 */
[----:B------:R-:W-:Y:S02]  /*03a0*/  IMAD R11, R10, UR5, RZ ;  /* 0x000000050a0b7c24 */ /* 0x000fe4000f8e02ff */
[----:B------:R-:W-:Y:S01]  /*03b0*/  FFMA R7, R6, R7, R6 ;  /* 0x0000000706077223 */ /* 0x000fe20000000006 */
[----:B------:R-:W-:Y:S01]  /*03c0*/  IMAD R10, R10, 0x3, RZ ;  /* 0x000000030a0a7824 */ /* 0x000fe200078e02ff */
[----:B----4-:R-:W1:Y:S02]  /*03d0*/  FCHK P0, R2, UR19 ;  /* 0x0000001302007d02 */ /* 0x010e640008000000 */
[----:B------:R-:W-:-:S04]  /*03e0*/  FFMA R12, R2, R7, RZ ;  /* 0x00000007020c7223 */ /* 0x000fc800000000ff */
[----:B------:R-:W-:-:S04]  /*03f0*/  FFMA R6, R12, -UR19, R2 ;  /* 0x800000130c067c23 */ /* 0x000fc80008000002 */
[----:B------:R-:W-:Y:S01]  /*0400*/  FFMA R12, R7, R6, R12 ;  /* 0x00000006070c7223 */ /* 0x000fe2000000000c */
[----:B01----:R-:W-:Y:S06]  /*0410*/  @!P0 BRA `(.L_x_7) ;  /* 0x0000000000148947 */ /* 0x003fec0003800000 */
[----:B------:R-:W-:Y:S01]  /*0420*/  IMAD.MOV.U32 R5, RZ, RZ, R2 ;  /* 0x000000ffff057224 */ /* 0x000fe200078e0002 */
[----:B------:R-:W-:Y:S01]  /*0430*/  MOV R14, 0x460 ;  /* 0x00000460000e7802 */ /* 0x000fe20000000f00 */
[----:B------:R-:W-:-:S07]  /*0440*/  IMAD.U32 R4, RZ, RZ, UR19 ;  /* 0x00000013ff047e24 */ /* 0x000fce000f8e00ff */
[----:B-----5:R-:W-:Y:S05]  /*0450*/  CALL.REL.NOINC `($__internal_0_$__cuda_sm3x_div_rn_noftz_f32_slowpath) ;  /* 0x0000002000c07944 */ /* 0x020fea0003c00000 */
[----:B------:R-:W-:-:S07]  /*0460*/  MOV R12, R4 ;  /* 0x00000004000c7202 */ /* 0x000fce0000000f00 */
.L_x_7:
[----:B------:R-:W-:Y:S05]  /*0470*/  BSYNC.RECONVERGENT B1 ;  /* 0x0000000000017941 */ /* 0x000fea0003800200 */
.L_x_6:
[----:B------:R-:W0:Y:S01]  /*0480*/  MUFU.RCP R4, UR22 ;  /* 0x0000001600047d08 */ /* 0x000e220008001000 */
[----:B------:R-:W-:Y:S01]  /*0490*/  IMAD.U32 R5, RZ, RZ, UR22 ;  /* 0x00000016ff057e24 */ /* 0x000fe2000f8e00ff */
[----:B------:R-:W-:Y:S06]  /*04a0*/  BSSY.RECONVERGENT B1, `(.L_x_8) ;  /* 0x000000d000017945 */ /* 0x000fec0003800200 */
[----:B-----5:R-:W1:Y:S01]  /*04b0*/  FCHK P0, R0, UR22 ;  /* 0x0000001600007d02 */ /* 0x020e620008000000 */
[----:B0-----:R-:W-:-:S04]  /*04c0*/  FFMA R5, R4, -R5, 1 ;  /* 0x3f80000004057423 */ /* 0x001fc80000000805 */
[----:B------:R-:W-:-:S04]  /*04d0*/  FFMA R5, R4, R5, R4 ;  /* 0x0000000504057223 */ /* 0x000fc80000000004 */
[----:B------:R-:W-:-:S04]  /*04e0*/  FFMA R9, R0, R5, RZ ;  /* 0x0000000500097223 */ /* 0x000fc800000000ff */
[----:B------:R-:W-:-:S04]  /*04f0*/  FFMA R4, R9, -UR22, R0 ;  /* 0x8000001609047c23 */ /* 0x000fc80008000000 */
[----:B------:R-:W-:Y:S01]  /*0500*/  FFMA R9, R5, R4, R9 ;  /* 0x0000000405097223 */ /* 0x000fe20000000009 */
[----:B-1----:R-:W-:Y:S06]  /*0510*/  @!P0 BRA `(.L_x_9) ;  /* 0x0000000000148947 */ /* 0x002fec0003800000 */
[----:B------:R-:W-:Y:S01]  /*0520*/  IMAD.MOV.U32 R5, RZ, RZ, R0 ;  /* 0x000000ffff057224 */ /* 0x000fe200078e0000 */
[----:B------:R-:W-:Y:S01]  /*0530*/  MOV R14, 0x560 ;  /* 0x00000560000e7802 */ /* 0x000fe20000000f00 */
[----:B------:R-:W-:-:S07]  /*0540*/  IMAD.U32 R4, RZ, RZ, UR22 ;  /* 0x00000016ff047e24 */ /* 0x000fce000f8e00ff */
[----:B------:R-:W-:Y:S05]  /*0550*/  CALL.REL.NOINC `($__internal_0_$__cuda_sm3x_div_rn_noftz_f32_slowpath) ;  /* 0x0000002000807944 */ /* 0x000fea0003c00000 */
[----:B------:R-:W-:-:S07]  /*0560*/  MOV R9, R4 ;  /* 0x0000000400097202 */ /* 0x000fce0000000f00 */
.L_x_9:
[----:B------:R-:W-:Y:S05]  /*0570*/  BSYNC.RECONVERGENT B1 ;  /* 0x0000000000017941 */ /* 0x000fea0003800200 */
.L_x_8:
[----:B------:R-:W0:Y:S01]  /*0580*/  MUFU.RCP R4, UR23 ;  /* 0x0000001700047d08 */ /* 0x000e220008001000 */
[----:B------:R-:W-:Y:S01]  /*0590*/  IMAD.U32 R5, RZ, RZ, UR23 ;  /* 0x00000017ff057e24 */ /* 0x000fe2000f8e00ff */
[----:B------:R-:W-:Y:S06]  /*05a0*/  BSSY.RECONVERGENT B1, `(.L_x_10) ;  /* 0x000000d000017945 */ /* 0x000fec0003800200 */
[----:B------:R-:W1:Y:S01]  /*05b0*/  FCHK P0, R3, UR23 ;  /* 0x0000001703007d02 */ /* 0x000e620008000000 */
        /* <DEDUP_REMOVED lines=11> */
.L_x_11:
[----:B------:R-:W-:Y:S05]  /*0670*/  BSYNC.RECONVERGENT B1 ;  /* 0x0000000000017941 */ /* 0x000fea0003800200 */
.L_x_10:
[----:B------:R0:W-:Y:S01]  /*0680*/  F2F.F64.F32 R4, R21 ;  /* 0x0000001500047310 */ /* 0x0001e20000201800 */
[----:B------:R-:W0:Y:S01]  /*0690*/  LDCU UR4, c[0x0][0x39c] ;  /* 0x00007380ff0477ac */ /* 0x000e220008000800 */
[----:B------:R-:W-:Y:S02]  /*06a0*/  IMAD R20, R13, UR9, RZ ;  /* 0x000000090d147c24 */ /* 0x000fe4000f8e02ff */
[----:B------:R-:W-:Y:S01]  /*06b0*/  FADD R23, R23, -R0 ;  /* 0x8000000017177221 */ /* 0x000fe20000000000 */
[----:B------:R-:W1:Y:S03]  /*06c0*/  LDCU UR5, c[0x0][0x38c] ;  /* 0x00007180ff0577ac */ /* 0x000e660008000800 */
[----:B------:R-:W2:Y:S08]  /*06d0*/  F2F.F64.F32 R6, R2 ;  /* 0x0000000200067310 */ /* 0x000eb00000201800 */
[----:B------:R1:W-:Y:S01]  /*06e0*/  F2F.F64.F32 R14, R22 ;  /* 0x00000016000e7310 */ /* 0x0003e20000201800 */
[----:B0-----:R-:W-:Y:S01]  /*06f0*/  IMAD R21, R20, UR4, RZ ;  /* 0x0000000414157c24 */ /* 0x001fe2000f8e02ff */
[----:B--2---:R-:W-:-:S06]  /*0700*/  DFMA R4, R6, -0.5, R4 ;  /* 0xbfe000000604782b */ /* 0x004fcc0000000004 */
[----:B------:R-:W0:Y:S01]  /*0710*/  F2F.F64.F32 R16, R3 ;  /* 0x0000000300107310 */ /* 0x000e220000201800 */
[----:B-1----:R-:W-:-:S07]  /*0720*/  IMAD R22, R21, UR5, RZ ;  /* 0x0000000515167c24 */ /* 0x002fce000f8e02ff */
[----:B------:R1:W2:Y:S01]  /*0730*/  F2F.F32.F64 R18, R4 ;  /* 0x0000000400127310 */ /* 0x0002a20000301000 */
[----:B0-----:R-:W-:Y:S01]  /*0740*/  DFMA R14, R16, -0.5, R14 ;  /* 0xbfe00000100e782b */ /* 0x001fe2000000000e */
[----:B------:R-:W-:-:S06]  /*0750*/  SHF.R.S32.HI R17, RZ, 0x1f, R20 ;  /* 0x0000001fff117819 */ /* 0x000fcc0000011414 */
[----:B------:R1:W0:Y:S01]  /*0760*/  F2F.F32.F64 R19, R14 ;  /* 0x0000000e00137310 */ /* 0x0002220000301000 */
[----:B--2---:R-:W-:Y:S05]  /*0770*/  @!P2 BRA `(.L_x_12) ;  /* 0x0000000400c4a947 */ /* 0x004fea0003800000 */
[----:B------:R-:W-:Y:S05]  /*0780*/  BRA.U !UP0, `(.L_x_12) ;  /* 0x0000000508c07547 */ /* 0x000fea000b800000 */
[----:B------:R-:W2:Y:S01]  /*0790*/  LDCU.64 UR4, c[0x0][0x3d0] ;  /* 0x00007a00ff0477ac */ /* 0x000ea20008000a00 */
[----:B0-----:R0:W3:Y:S08]  /*07a0*/  F2F.F64.F32 R2, R19 ;  /* 0x0000001300027310 */ /* 0x0010f00000201800 */
[----:B-1----:R0:W1:Y:S08]  /*07b0*/  F2F.F64.F32 R4, R8 ;  /* 0x0000000800047310 */ /* 0x0020700000201800 */
[----:B------:R0:W4:Y:S01]  /*07c0*/  F2F.F64.F32 R6, R9 ;  /* 0x0000000900067310 */ /* 0x0001220000201800 */
[----:B--2---:R-:W-:Y:S01]  /*07d0*/  LEA R16, P0, R20, UR4, 0x2 ;  /* 0x0000000414107c11 */ /* 0x004fe2000f8010ff */
[----:B------:R-:W-:-:S03]  /*07e0*/  UMOV UR4, URZ ;  /* 0x000000ff00047c82 */ /* 0x000fc60008000000 */
[----:B------:R-:W-:-:S03]  /*07f0*/  LEA.HI.X R17, R20, UR5, R17, 0x2, P0 ;  /* 0x0000000514117c11 */ /* 0x000fc600080f1411 */
[----:B-1-3--:R0:W2:Y:S06]  /*0800*/  F2F.F64.F32 R14, R23 ;  /* 0x00000017000e7310 */ /* 0x00a0ac0000201800 */
.L_x_18:
[----:B-12-4-:R-:W1:Y:S01]  /*0810*/  I2F.F64.U32 R28, UR4 ;  /* 0x00000004001c7d12 */ /* 0x016e620008201800 */
[----:B---3--:R-:W3:Y:S01]  /*0820*/  LDCU UR5, c[0x0][0x390] ;  /* 0x00007200ff0577ac */ /* 0x008ee20008000800 */
[----:B------:R-:W-:Y:S01]  /*0830*/  UMOV UR16, UR4 ;  /* 0x0000000400107c82 */ /* 0x000fe20008000000 */
[----:B------:R-:W-:-:S05]  /*0840*/  UIADD3 UR4, UPT, UPT, UR4, 0x1, URZ ;  /* 0x0000000104047890 */ /* 0x000fca000fffe0ff */
[----:B------:R-:W-:Y:S01]  /*0850*/  F2F.F64.F32 R26, R12 ;  /* 0x0000000c001a7310 */ /* 0x000fe20000201800 */
[----:B-1----:R-:W-:-:S07]  /*0860*/  DADD R28, R28, 0.5 ;  /* 0x3fe000001c1c7429 */ /* 0x002fce0000000000 */
[----:B------:R-:W1:Y:S01]  /*0870*/  F2F.F64.F32 R24, R18 ;  /* 0x0000001200187310 */ /* 0x000e620000201800 */
[----:B---3--:R-:W-:-:S03]  /*0880*/  UISETP.NE.AND UP1, UPT, UR4, UR5, UPT ;  /* 0x000000050400728c */ /* 0x008fc6000bf25270 */
[----:B------:R-:W-:Y:S01]  /*0890*/  UMOV UR5, URZ ;  /* 0x000000ff00057c82 */ /* 0x000fe20008000000 */
[----:B-1----:R-:W-:-:S06]  /*08a0*/  DFMA R24, R28, R26, R24 ;  /* 0x0000001a1c18722b */ /* 0x002fcc0000000018 */
[----:B0-----:R1:W3:Y:S05]  /*08b0*/  F2F.F32.F64 R0, R24 ;  /* 0x0000001800007310 */ /* 0x0012ea0000301000 */
.L_x_17:
[----:B012-4-:R-:W5:Y:S01]  /*08c0*/  I2F.F64.U32 R32, UR5 ;  /* 0x0000000500207d12 */ /* 0x017f620008201800 */
[----:B------:R-:W0:Y:S01]  /*08d0*/  LDCU UR18, c[0x0][0x398] ;  /* 0x00007300ff1277ac */ /* 0x000e220008000800 */
[----:B------:R-:W1:Y:S01]  /*08e0*/  LDCU UR6, c[0x0][0x394] ;  /* 0x00007280ff0677ac */ /* 0x000e620008000800 */
[----:B-----5:R-:W-:Y:S01]  /*08f0*/  DADD R32, R32, 0.5 ;  /* 0x3fe0000020207429 */ /* 0x020fe20000000000 */
[----:B0-----:R-:W-:-:S07]  /*0900*/  UISETP.GE.U32.AND UP3, UPT, UR18, 0x4, UPT ;  /* 0x000000041200788c */ /* 0x001fce000bf66070 */
[----:B--2-4-:R-:W-:Y:S01]  /*0910*/  DFMA R32, R6, R32, R14 ;  /* 0x000000200620722b */ /* 0x014fe2000000000e */
[----:B-1----:R-:W-:Y:S02]  /*0920*/  UIMAD UR17, UR16, UR6, UR5 ;  /* 0x00000006101172a4 */ /* 0x002fe4000f8e0205 */
[----:B------:R-:W-:-:S04]  /*0930*/  UIADD3 UR5, UPT, UPT, UR5, 0x1, URZ ;  /* 0x0000000105057890 */ /* 0x000fc8000fffe0ff */
[----:B------:R-:W-:-:S03]  /*0940*/  UISETP.NE.AND UP2, UPT, UR5, UR6, UPT ;  /* 0x000000060500728c */ /* 0x000fc6000bf45270 */
[----:B------:R0:W1:Y:S01]  /*0950*/  F2F.F32.F64 R32, R32 ;  /* 0x0000002000207310 */ /* 0x0000620000301000 */
[----:B------:R-:W-:Y:S01]  /*0960*/  UMOV UR6, URZ ;  /* 0x000000ff00067c82 */ /* 0x000fe20008000000 */
[----:B------:R-:W-:Y:S06]  /*0970*/  BRA.U !UP3, `(.L_x_13) ;  /* 0x000000010ba87547 */ /* 0x000fec000b800000 */
[----:B------:R-:W-:Y:S01]  /*0980*/  UIMAD UR6, UR27, UR17, URZ ;  /* 0x000000111b0672a4 */ /* 0x000fe2000f8e02ff */
[----:B------:R-:W-:Y:S01]  /*0990*/  CS2R R30, SRZ ;  /* 0x00000000001e7805 */ /* 0x000fe2000001ff00 */
[----:B------:R-:W-:-:S04]  /*09a0*/  UMOV UR14, 0x1 ;  /* 0x00000001000e7882 */ /* 0x000fc80000000000 */
[----:B0-----:R-:W-:Y:S01]  /*09b0*/  IMAD.U32 R33, RZ, RZ, UR6 ;  /* 0x00000006ff217e24 */ /* 0x001fe2000f8e00ff */
[----:B------:R-:W-:-:S06]  /*09c0*/  UMOV UR6, UR15 ;  /* 0x0000000f00067c82 */ /* 0x000fcc0008000000 */
.L_x_14:
[----:B------:R-:W-:Y:S02]  /*09d0*/  UIADD3 UR30, UPT, UPT, UR14, 0x1, URZ ;  /* 0x000000010e1e7890 */ /* 0x000fe4000fffe0ff */
[----:B----4-:R-:W0:Y:S01]  /*09e0*/  I2F.F64.U32 R28, UR14 ;  /* 0x0000000e001c7d12 */ /* 0x010e220008201800 */
[----:B------:R-:W-:Y:S01]  /*09f0*/  UIADD3 UR29, UPT, UPT, UR14, 0x2, URZ ;  /* 0x000000020e1d7890 */ /* 0x000fe2000fffe0ff */
[C---:B------:R-:W-:Y:S01]  /*0a00*/  DADD R34, R30.reuse, 0.5 ;  /* 0x3fe000001e227429 */ /* 0x040fe20000000000 */
[C---:B------:R-:W-:Y:S01]  /*0a10*/  IMAD.WIDE R36, R33.reuse, 0x4, R16 ;  /* 0x0000000421247825 */ /* 0x040fe200078e0210 */
[----:B------:R-:W-:Y:S01]  /*0a20*/  UIADD3 UR6, UPT, UPT, UR6, 0x4, URZ ;  /* 0x0000000406067890 */ /* 0x000fe2000fffe0ff */
[----:B------:R-:W-:Y:S01]  /*0a30*/  DADD R30, R30, 4 ;  /* 0x401000001e1e7429 */ /* 0x000fe20000000000 */
[----:B------:R-:W-:Y:S01]  /*0a40*/  UIADD3 UR14, UPT, UPT, UR14, 0x4, URZ ;  /* 0x000000040e0e7890 */ /* 0x000fe2000fffe0ff */
[----:B------:R-:W-:Y:S01]  /*0a50*/  VIADD R33, R33, 0xc ;  /* 0x0000000c21217836 */ /* 0x000fe20000000000 */
[----:B------:R-:W2:Y:S01]  /*0a60*/  I2F.F64.U32 R26, UR30 ;  /* 0x0000001e001a7d12 */ /* 0x000ea20008201800 */
[----:B---3--:R4:W-:Y:S01]  /*0a70*/  STG.E desc[UR20][R36.64], R0 ;  /* 0x0000000024007986 */ /* 0x0089e2000c101914 */
[----:B------:R-:W-:Y:S01]  /*0a80*/  DFMA R34, R4, R34, R2 ;  /* 0x000000220422722b */ /* 0x000fe20000000002 */
[----:B------:R-:W-:-:S02]  /*0a90*/  UISETP.NE.AND UP3, UPT, UR6, URZ, UPT ;  /* 0x000000ff0600728c */ /* 0x000fc4000bf65270 */
[----:B-1----:R4:W-:Y:S01]  /*0aa0*/  STG.E desc[UR20][R36.64+0x4], R32 ;  /* 0x0000042024007986 */ /* 0x0029e2000c101914 */
[----:B0-----:R-:W-:Y:S02]  /*0ab0*/  DADD R28, R28, 0.5 ;  /* 0x3fe000001c1c7429 */ /* 0x001fe40000000000 */
[----:B------:R-:W0:Y:S01]  /*0ac0*/  I2F.F64.U32 R24, UR29 ;  /* 0x0000001d00187d12 */ /* 0x000e220008201800 */
[----:B------:R4:W-:Y:S04]  /*0ad0*/  STG.E desc[UR20][R36.64+0xc], R0 ;  /* 0x00000c0024007986 */ /* 0x0009e8000c101914 */
[----:B------:R4:W-:Y:S01]  /*0ae0*/  STG.E desc[UR20][R36.64+0x10], R32 ;  /* 0x0000102024007986 */ /* 0x0009e2000c101914 */
[----:B--2---:R-:W-:Y:S02]  /*0af0*/  DADD R26, R26, 0.5 ;  /* 0x3fe000001a1a7429 */ /* 0x004fe40000000000 */
[----:B------:R-:W1:Y:S01]  /*0b00*/  F2F.F32.F64 R34, R34 ;  /* 0x0000002200227310 */ /* 0x000e620000301000 */
[----:B------:R-:W-:Y:S01]  /*0b10*/  DFMA R28, R4, R28, R2 ;  /* 0x0000001c041c722b */ /* 0x000fe20000000002 */
[----:B------:R4:W-:Y:S04]  /*0b20*/  STG.E desc[UR20][R36.64+0x18], R0 ;  /* 0x0000180024007986 */ /* 0x0009e8000c101914 */
[----:B------:R4:W-:Y:S01]  /*0b30*/  STG.E desc[UR20][R36.64+0x1c], R32 ;  /* 0x00001c2024007986 */ /* 0x0009e2000c101914 */
[----:B0-----:R-:W-:-:S02]  /*0b40*/  DADD R24, R24, 0.5 ;  /* 0x3fe0000018187429 */ /* 0x001fc40000000000 */
[C-C-:B------:R-:W-:Y:S01]  /*0b50*/  DFMA R26, R4.reuse, R26, R2.reuse ;  /* 0x0000001a041a722b */ /* 0x140fe20000000002 */
[----:B------:R4:W-:Y:S01]  /*0b60*/  STG.E desc[UR20][R36.64+0x24], R0 ;  /* 0x0000240024007986 */ /* 0x0009e2000c101914 */
[----:B------:R-:W0:Y:S03]  /*0b70*/  F2F.F32.F64 R28, R28 ;  /* 0x0000001c001c7310 */ /* 0x000e260000301000 */
[----:B------:R4:W-:Y:S01]  /*0b80*/  STG.E desc[UR20][R36.64+0x28], R32 ;  /* 0x0000282024007986 */ /* 0x0009e2000c101914 */
[----:B------:R-:W-:-:S03]  /*0b90*/  DFMA R24, R4, R24, R2 ;  /* 0x000000180418722b */ /* 0x000fc60000000002 */
[----:B-1----:R4:W-:Y:S01]  /*0ba0*/  STG.E desc[UR20][R36.64+0x8], R34 ;  /* 0x0000082224007986 */ /* 0x0029e2000c101914 */
[----:B------:R-:W1:Y:S03]  /*0bb0*/  F2F.F32.F64 R27, R26 ;  /* 0x0000001a001b7310 */ /* 0x000e660000301000 */
[----:B0-----:R4:W-:Y:S05]  /*0bc0*/  STG.E desc[UR20][R36.64+0x14], R28 ;  /* 0x0000141c24007986 */ /* 0x0019ea000c101914 */
[----:B------:R-:W0:Y:S01]  /*0bd0*/  F2F.F32.F64 R25, R24 ;  /* 0x0000001800197310 */ /* 0x000e220000301000 */
[----:B-1----:R4:W-:Y:S04]  /*0be0*/  STG.E desc[UR20][R36.64+0x20], R27 ;  /* 0x0000201b24007986 */ /* 0x0029e8000c101914 */
[----:B0-----:R4:W-:Y:S01]  /*0bf0*/  STG.E desc[UR20][R36.64+0x2c], R25 ;  /* 0x00002c1924007986 */ /* 0x0019e2000c101914 */
[----:B------:R-:W-:Y:S05]  /*0c00*/  BRA.U UP3, `(.L_x_14) ;  /* 0xfffffffd03707547 */ /* 0x000fea000b83ffff */
[----:B------:R-:W-:-:S05]  /*0c10*/  UMOV UR6, UR10 ;  /* 0x0000000a00067c82 */ /* 0x000fca0008000000 */
.L_x_13:
[----:B------:R-:W-:-:S09]  /*0c20*/  UISETP.NE.AND UP3, UPT, UR26, URZ, UPT ;  /* 0x000000ff1a00728c */ /* 0x000fd2000bf65270 */
[----:B------:R-:W-:Y:S05]  /*0c30*/  BRA.U !UP3, `(.L_x_15) ;  /* 0x000000010b8c7547 */ /* 0x000fea000b800000 */
[----:B------:R-:W-:Y:S02]  /*0c40*/  UISETP.NE.AND UP3, UPT, UR26, 0x1, UPT ;  /* 0x000000011a00788c */ /* 0x000fe4000bf65270 */
[----:B------:R-:W-:-:S07]  /*0c50*/  ULOP3.LUT UP4, URZ, UR18, 0x1, URZ, 0xc0, !UPT ;  /* 0x0000000112ff7892 */ /* 0x000fce000f88c0ff */
[----:B------:R-:W-:Y:S05]  /*0c60*/  BRA.U !UP3, `(.L_x_16) ;  /* 0x000000010b507547 */ /* 0x000fea000b800000 */
[----:B------:R-:W-:Y:S02]  /*0c70*/  UIADD3 UR14, UPT, UPT, UR6, 0x1, URZ ;  /* 0x00000001060e7890 */ /* 0x000fe4000fffe0ff */
[----:B----4-:R-:W2:Y:S08]  /*0c80*/  I2F.F64.U32 R26, UR6 ;  /* 0x00000006001a7d12 */ /* 0x010eb00008201800 */
[----:B------:R-:W4:Y:S01]  /*0c90*/  I2F.F64.U32 R24, UR14 ;  /* 0x0000000e00187d12 */ /* 0x000f220008201800 */
[----:B------:R-:W-:-:S02]  /*0ca0*/  UIMAD UR14, UR17, UR18, UR6 ;  /* 0x00000012110e72a4 */ /* 0x000fc4000f8e0206 */
[----:B------:R-:W-:Y:S02]  /*0cb0*/  UIADD3 UR6, UPT, UPT, UR6, 0x2, URZ ;  /* 0x0000000206067890 */ /* 0x000fe4000fffe0ff */
[----:B------:R-:W-:Y:S01]  /*0cc0*/  UIMAD UR14, UR14, 0x3, URZ ;  /* 0x000000030e0e78a4 */ /* 0x000fe2000f8e02ff */
[----:B--2---:R-:W-:-:S05]  /*0cd0*/  DADD R26, R26, 0.5 ;  /* 0x3fe000001a1a7429 */ /* 0x004fca0000000000 */
[----:B------:R-:W-:Y:S01]  /*0ce0*/  IMAD.U32 R29, RZ, RZ, UR14 ;  /* 0x0000000eff1d7e24 */ /* 0x000fe2000f8e00ff */
[----:B----4-:R-:W-:-:S03]  /*0cf0*/  DADD R24, R24, 0.5 ;  /* 0x3fe0000018187429 */ /* 0x010fc60000000000 */
[----:B------:R-:W-:Y:S01]  /*0d00*/  IMAD.WIDE R28, R29, 0x4, R16 ;  /* 0x000000041d1c7825 */ /* 0x000fe200078e0210 */
[----:B------:R-:W-:-:S04]  /*0d10*/  DFMA R26, R4, R26, R2 ;  /* 0x0000001a041a722b */ /* 0x000fc80000000002 */
[----:B---3--:R2:W-:Y:S01]  /*0d20*/  STG.E desc[UR20][R28.64], R0 ;  /* 0x000000001c007986 */ /* 0x0085e2000c101914 */
[----:B------:R-:W-:-:S03]  /*0d30*/  DFMA R24, R4, R24, R2 ;  /* 0x000000180418722b */ /* 0x000fc60000000002 */
[----:B-1----:R2:W-:Y:S02]  /*0d40*/  STG.E desc[UR20][R28.64+0x4], R32 ;  /* 0x000004201c007986 */ /* 0x0025e4000c101914 */
[----:B------:R-:W1:Y:S02]  /*0d50*/  F2F.F32.F64 R27, R26 ;  /* 0x0000001a001b7310 */ /* 0x000e640000301000 */
[----:B------:R2:W-:Y:S04]  /*0d60*/  STG.E desc[UR20][R28.64+0xc], R0 ;  /* 0x00000c001c007986 */ /* 0x0005e8000c101914 */
[----:B------:R2:W-:Y:S02]  /*0d70*/  STG.E desc[UR20][R28.64+0x10], R32 ;  /* 0x000010201c007986 */ /* 0x0005e4000c101914 */
[----:B------:R-:W3:Y:S02]  /*0d80*/  F2F.F32.F64 R25, R24 ;  /* 0x0000001800197310 */ /* 0x000ee40000301000 */
[----:B-1----:R2:W-:Y:S04]  /*0d90*/  STG.E desc[UR20][R28.64+0x8], R27 ;  /* 0x0000081b1c007986 */ /* 0x0025e8000c101914 */
[----:B---3--:R2:W-:Y:S02]  /*0da0*/  STG.E desc[UR20][R28.64+0x14], R25 ;  /* 0x000014191c007986 */ /* 0x0085e4000c101914 */
.L_x_16:
[----:B------:R-:W-:Y:S05]  /*0db0*/  BRA.U !UP4, `(.L_x_15) ;  /* 0x000000010c2c7547 */ /* 0x000fea000b800000 */
[----:B--2-4-:R-:W2:Y:S01]  /*0dc0*/  I2F.F64.U32 R26, UR6 ;  /* 0x00000006001a7d12 */ /* 0x014ea20008201800 */
[----:B------:R-:W-:-:S04]  /*0dd0*/  UIMAD UR6, UR17, UR18, UR6 ;  /* 0x00000012110672a4 */ /* 0x000fc8000f8e0206 */
[----:B------:R-:W-:-:S06]  /*0de0*/  UIMAD UR6, UR6, 0x3, URZ ;  /* 0x00000003060678a4 */ /* 0x000fcc000f8e02ff */
[----:B------:R-:W-:Y:S01]  /*0df0*/  MOV R25, UR6 ;  /* 0x0000000600197c02 */ /* 0x000fe20008000f00 */
[----:B--2---:R-:W-:-:S04]  /*0e00*/  DADD R26, R26, 0.5 ;  /* 0x3fe000001a1a7429 */ /* 0x004fc80000000000 */
[----:B------:R-:W-:-:S05]  /*0e10*/  IMAD.WIDE R24, R25, 0x4, R16 ;  /* 0x0000000419187825 */ /* 0x000fca00078e0210 */
[----:B-1----:R1:W-:Y:S01]  /*0e20*/  STG.E desc[UR20][R24.64+0x4], R32 ;  /* 0x0000042018007986 */ /* 0x0023e2000c101914 */
[----:B------:R-:W-:-:S03]  /*0e30*/  DFMA R26, R4, R26, R2 ;  /* 0x0000001a041a722b */ /* 0x000fc60000000002 */
[----:B---3--:R1:W-:Y:S07]  /*0e40*/  STG.E desc[UR20][R24.64], R0 ;  /* 0x0000000018007986 */ /* 0x0083ee000c101914 */
[----:B------:R-:W2:Y:S02]  /*0e50*/  F2F.F32.F64 R27, R26 ;  /* 0x0000001a001b7310 */ /* 0x000ea40000301000 */
[----:B--2---:R1:W-:Y:S02]  /*0e60*/  STG.E desc[UR20][R24.64+0x8], R27 ;  /* 0x0000081b18007986 */ /* 0x0043e4000c101914 */
.L_x_15:
[----:B------:R-:W-:Y:S05]  /*0e70*/  BRA.U UP2, `(.L_x_17) ;  /* 0xfffffff902907547 */ /* 0x000fea000b83ffff */
[----:B------:R-:W-:Y:S05]  /*0e80*/  BRA.U UP1, `(.L_x_18) ;  /* 0xfffffff901607547 */ /* 0x000fea000b83ffff */
.L_x_12:
[----:B------:R-:W-:Y:S01]  /*0e90*/  SHF.R.S32.HI R3, RZ, 0x1f, R21 ;  /* 0x0000001fff037819 */ /* 0x000fe20000011415 */
[----:B-1234-:R-:W-:Y:S01]  /*0ea0*/  IMAD.MOV.U32 R0, RZ, RZ, RZ ;  /* 0x000000ffff007224 */ /* 0x01efe200078e00ff */
[----:B------:R-:W-:-:S07]  /*0eb0*/  SHF.R.S32.HI R2, RZ, 0x1f, R10 ;  /* 0x0000001fff027819 */ /* 0x000fce000001140a */
.L_x_32:
[----:B-1----:R-:W1:Y:S01]  /*0ec0*/  LDCU.64 UR4, c[0x0][0x3b0] ;  /* 0x00007600ff0477ac */ /* 0x002e620008000a00 */
[----:B0-----:R-:W-:-:S05]  /*0ed0*/  IMAD R5, R0, 0x3, RZ ;  /* 0x0000000300057824 */ /* 0x001fca00078e02ff */
[----:B------:R-:W-:-:S05]  /*0ee0*/  IADD3 R4, P0, PT, R5, R10, RZ ;  /* 0x0000000a05047210 */ /* 0x000fca0007f1e0ff */
[----:B------:R-:W-:Y:S01]  /*0ef0*/  IMAD.X R5, RZ, RZ, R2, P0 ;  /* 0x000000ffff057224 */ /* 0x000fe200000e0602 */
[----:B-1----:R-:W-:-:S04]  /*0f00*/  LEA R6, P0, R4, UR4, 0x2 ;  /* 0x0000000404067c11 */ /* 0x002fc8000f8010ff */
[----:B------:R-:W-:-:S05]  /*0f10*/  LEA.HI.X R7, R4, UR5, R5, 0x2, P0 ;  /* 0x0000000504077c11 */ /* 0x000fca00080f1405 */
[----:B------:R-:W2:Y:S04]  /*0f20*/  LDG.E R5, desc[UR20][R6.64] ;  /* 0x0000001406057981 */ /* 0x000ea8000c1e1900 */
[----:B------:R1:W5:Y:S04]  /*0f30*/  LDG.E R24, desc[UR20][R6.64+0x4] ;  /* 0x0000041406187981 */ /* 0x000368000c1e1900 */
[----:B------:R1:W5:Y:S01]  /*0f40*/  LDG.E R26, desc[UR20][R6.64+0x8] ;  /* 0x00000814061a7981 */ /* 0x000362000c1e1900 */
[----:B------:R-:W3:Y:S01]  /*0f50*/  MUFU.RCP R15, R12 ;  /* 0x0000000c000f7308 */ /* 0x000ee20000001000 */
[----:B------:R-:W-:Y:S01]  /*0f60*/  BSSY.RECONVERGENT B1, `(.L_x_19) ;  /* 0x000000c000017945 */ /* 0x000fe20003800200 */
[----:B---3--:R-:W-:-:S04]  /*0f70*/  FFMA R4, R15, -R12, 1 ;  /* 0x3f8000000f047423 */ /* 0x008fc8000000080c */
[----:B------:R-:W-:Y:S01]  /*0f80*/  FFMA R4, R15, R4, R15 ;  /* 0x000000040f047223 */ /* 0x000fe2000000000f */
[----:B--2---:R-:W-:-:S04]  /*0f90*/  FADD R5, -R18, R5 ;  /* 0x0000000512057221 */ /* 0x004fc80000000100 */
[----:B------:R-:W2:Y:S01]  /*0fa0*/  FCHK P0, R5, R12 ;  /* 0x0000000c05007302 */ /* 0x000ea20000000000 */
[----:B------:R-:W-:-:S04]  /*0fb0*/  FFMA R15, R5, R4, RZ ;  /* 0x00000004050f7223 */ /* 0x000fc800000000ff */
[----:B------:R-:W-:-:S04]  /*0fc0*/  FFMA R14, R15, -R12, R5 ;  /* 0x8000000c0f0e7223 */ /* 0x000fc80000000005 */
[----:B------:R-:W-:Y:S01]  /*0fd0*/  FFMA R4, R4, R14, R15 ;  /* 0x0000000e04047223 */ /* 0x000fe2000000000f */
[----:B-12---:R-:W-:Y:S06]  /*0fe0*/  @!P0 BRA `(.L_x_20) ;  /* 0x00000000000c8947 */ /* 0x006fec0003800000 */
[----:B------:R-:W-:Y:S01]  /*0ff0*/  IMAD.MOV.U32 R4, RZ, RZ, R12 ;  /* 0x000000ffff047224 */ /* 0x000fe200078e000c */
[----:B------:R-:W-:-:S07]  /*1000*/  MOV R14, 0x1020 ;  /* 0x00001020000e7802 */ /* 0x000fce0000000f00 */
[----:B0----5:R-:W-:Y:S05]  /*1010*/  CALL.REL.NOINC `($__internal_0_$__cuda_sm3x_div_rn_noftz_f32_slowpath) ;  /* 0x0000001400d07944 */ /* 0x021fea0003c00000 */
.L_x_20:
[----:B------:R-:W-:Y:S05]  /*1020*/  BSYNC.RECONVERGENT B1 ;  /* 0x0000000000017941 */ /* 0x000fea0003800200 */
.L_x_19:
[----:B------:R-:W1:Y:S01]  /*1030*/  MUFU.RCP R6, R9 ;  /* 0x0000000900067308 */ /* 0x000e620000001000 */
[----:B-----5:R-:W-:Y:S01]  /*1040*/  FADD R5, -R23, R24 ;  /* 0x0000001817057221 */ /* 0x020fe20000000100 */
[----:B------:R-:W-:Y:S06]  /*1050*/  BSSY.RECONVERGENT B1, `(.L_x_21) ;  /* 0x000000f000017945 */ /* 0x000fec0003800200 */
[----:B------:R-:W2:Y:S08]  /*1060*/  F2I.FLOOR.NTZ R4, R4 ;  /* 0x0000000400047305 */ /* 0x000eb00000207100 */
[----:B------:R-:W3:Y:S01]  /*1070*/  FCHK P0, R5, R9 ;  /* 0x0000000905007302 */ /* 0x000ee20000000000 */
[----:B-1----:R-:W-:-:S04]  /*1080*/  FFMA R7, R6, -R9, 1 ;  /* 0x3f80000006077423 */ /* 0x002fc80000000809 */
[----:B------:R-:W-:Y:S01]  /*1090*/  FFMA R6, R6, R7, R6 ;  /* 0x0000000706067223 */ /* 0x000fe20000000006 */
[----:B--2---:R-:W-:-:S03]  /*10a0*/  VIMNMX R24, PT, PT, RZ, R4, !PT ;  /* 0x00000004ff187248 */ /* 0x004fc60007fe0100 */
[----:B------:R-:W-:Y:S01]  /*10b0*/  FFMA R14, R5, R6, RZ ;  /* 0x00000006050e7223 */ /* 0x000fe200000000ff */
[----:B------:R-:W-:-:S03]  /*10c0*/  VIMNMX R24, PT, PT, R24, UR13, PT ;  /* 0x0000000d18187c48 */ /* 0x000fc6000bfe0100 */
[----:B------:R-:W-:-:S04]  /*10d0*/  FFMA R7, R14, -R9, R5 ;  /* 0x800000090e077223 */ /* 0x000fc80000000005 */
[----:B------:R-:W-:Y:S01]  /*10e0*/  FFMA R6, R6, R7, R14 ;  /* 0x0000000706067223 */ /* 0x000fe2000000000e */
[----:B---3--:R-:W-:Y:S06]  /*10f0*/  @!P0 BRA `(.L_x_22) ;  /* 0x0000000000108947 */ /* 0x008fec0003800000 */
[----:B------:R-:W-:Y:S02]  /*1100*/  MOV R4, R9 ;  /* 0x0000000900047202 */ /* 0x000fe40000000f00 */
[----:B------:R-:W-:-:S07]  /*1110*/  MOV R14, 0x1130 ;  /* 0x00001130000e7802 */ /* 0x000fce0000000f00 */
[----:B0-----:R-:W-:Y:S05]  /*1120*/  CALL.REL.NOINC `($__internal_0_$__cuda_sm3x_div_rn_noftz_f32_slowpath) ;  /* 0x00000014008c7944 */ /* 0x001fea0003c00000 */
[----:B------:R-:W-:-:S07]  /*1130*/  IMAD.MOV.U32 R6, RZ, RZ, R4 ;  /* 0x000000ffff067224 */ /* 0x000fce00078e0004 */
.L_x_22:
[----:B------:R-:W-:Y:S05]  /*1140*/  BSYNC.RECONVERGENT B1 ;  /* 0x0000000000017941 */ /* 0x000fea0003800200 */
.L_x_21:
[----:B------:R-:W1:Y:S01]  /*1150*/  MUFU.RCP R7, R8 ;  /* 0x0000000800077308 */ /* 0x000e620000001000 */
[----:B0-----:R-:W-:Y:S01]  /*1160*/  FADD R5, -R19, R26 ;  /* 0x0000001a13057221 */ /* 0x001fe20000000100 */
[----:B------:R-:W-:Y:S06]  /*1170*/  BSSY.RECONVERGENT B1, `(.L_x_23) ;  /* 0x000000f000017945 */ /* 0x000fec0003800200 */
[----:B------:R-:W0:Y:S08]  /*1180*/  F2I.FLOOR.NTZ R6, R6 ;  /* 0x0000000600067305 */ /* 0x000e300000207100 */
[----:B------:R-:W2:Y:S01]  /*1190*/  FCHK P0, R5, R8 ;  /* 0x0000000805007302 */ /* 0x000ea20000000000 */
[----:B-1----:R-:W-:-:S04]  /*11a0*/  FFMA R4, R7, -R8, 1 ;  /* 0x3f80000007047423 */ /* 0x002fc80000000808 */
[----:B------:R-:W-:Y:S01]  /*11b0*/  FFMA R4, R7, R4, R7 ;  /* 0x0000000407047223 */ /* 0x000fe20000000007 */
[----:B0-----:R-:W-:-:S03]  /*11c0*/  VIMNMX R25, PT, PT, RZ, R6, !PT ;  /* 0x00000006ff197248 */ /* 0x001fc60007fe0100 */
[----:B------:R-:W-:Y:S01]  /*11d0*/  FFMA R7, R5, R4, RZ ;  /* 0x0000000405077223 */ /* 0x000fe200000000ff */
[----:B------:R-:W-:-:S03]  /*11e0*/  VIMNMX R25, PT, PT, R25, UR28, PT ;  /* 0x0000001c19197c48 */ /* 0x000fc6000bfe0100 */
[----:B------:R-:W-:-:S04]  /*11f0*/  FFMA R14, R7, -R8, R5 ;  /* 0x80000008070e7223 */ /* 0x000fc80000000005 */
[----:B------:R-:W-:Y:S01]  /*1200*/  FFMA R7, R4, R14, R7 ;  /* 0x0000000e04077223 */ /* 0x000fe20000000007 */
[----:B--2---:R-:W-:Y:S06]  /*1210*/  @!P0 BRA `(.L_x_24) ;  /* 0x0000000000108947 */ /* 0x004fec0003800000 */
[----:B------:R-:W-:Y:S01]  /*1220*/  IMAD.MOV.U32 R4, RZ, RZ, R8 ;  /* 0x000000ffff047224 */ /* 0x000fe200078e0008 */
[----:B------:R-:W-:-:S07]  /*1230*/  MOV R14, 0x1250 ;  /* 0x00001250000e7802 */ /* 0x000fce0000000f00 */
[----:B------:R-:W-:Y:S05]  /*1240*/  CALL.REL.NOINC `($__internal_0_$__cuda_sm3x_div_rn_noftz_f32_slowpath) ;  /* 0x0000001400447944 */ /* 0x000fea0003c00000 */
[----:B------:R-:W-:-:S07]  /*1250*/  IMAD.MOV.U32 R7, RZ, RZ, R4 ;  /* 0x000000ffff077224 */ /* 0x000fce00078e0004 */
.L_x_24:
[----:B------:R-:W-:Y:S05]  /*1260*/  BSYNC.RECONVERGENT B1 ;  /* 0x0000000000017941 */ /* 0x000fea0003800200 */
.L_x_23:
[----:B------:R-:W0:Y:S01]  /*1270*/  F2I.FLOOR.NTZ R7, R7 ;  /* 0x0000000700077305 */ /* 0x000e220000207100 */
[----:B------:R-:W1:Y:S01]  /*1280*/  LDC.64 R4, c[0x0][0x398] ;  /* 0x0000e600ff047b82 */ /* 0x000e620000000a00 */
[----:B------:R-:W2:Y:S01]  /*1290*/  LDCU UR6, c[0x0][0x394] ;  /* 0x00007280ff0677ac */ /* 0x000ea20008000800 */
[----:B------:R-:W3:Y:S01]  /*12a0*/  LDCU.64 UR4, c[0x0][0x3c8] ;  /* 0x00007900ff0477ac */ /* 0x000ee20008000a00 */
[----:B0-----:R-:W-:-:S04]  /*12b0*/  VIMNMX R6, PT, PT, RZ, R7, !PT ;  /* 0x00000007ff067248 */ /* 0x001fc80007fe0100 */
[----:B------:R-:W-:Y:S01]  /*12c0*/  VIMNMX R15, PT, PT, R6, UR12, PT ;  /* 0x0000000c060f7c48 */ /* 0x000fe2000bfe0100 */
[----:B--2---:R-:W-:-:S04]  /*12d0*/  IMAD R24, R24, UR6, R25 ;  /* 0x0000000618187c24 */ /* 0x004fc8000f8e0219 */
[----:B-1----:R-:W-:Y:S01]  /*12e0*/  IMAD R24, R24, R4, R15 ;  /* 0x0000000418187224 */ /* 0x002fe200078e020f */
[----:B------:R-:W-:-:S04]  /*12f0*/  SHF.R.S32.HI R15, RZ, 0x1f, R20 ;  /* 0x0000001fff0f7819 */ /* 0x000fc80000011414 */
[----:B------:R-:W-:-:S04]  /*1300*/  IADD3 R4, P0, PT, R20, R24, RZ ;  /* 0x0000001814047210 */ /* 0x000fc80007f1e0ff */
[----:B------:R-:W-:Y:S02]  /*1310*/  LEA.HI.X.SX32 R15, R24, R15, 0x1, P0 ;  /* 0x0000000f180f7211 */ /* 0x000fe400000f0eff */
[----:B---3--:R-:W-:-:S04]  /*1320*/  LEA R6, P0, R4, UR4, 0x2 ;  /* 0x0000000404067c11 */ /* 0x008fc8000f8010ff */
[----:B------:R-:W-:-:S05]  /*1330*/  LEA.HI.X R7, R4, UR5, R15, 0x2, P0 ;  /* 0x0000000504077c11 */ /* 0x000fca00080f140f */
[----:B------:R-:W2:Y:S01]  /*1340*/  LDG.E R26, desc[UR20][R6.64] ;  /* 0x00000014061a7981 */ /* 0x000ea2000c1e1900 */
[----:B------:R-:W-:Y:S01]  /*1350*/  BSSY.RECONVERGENT B1, `(.L_x_25) ;  /* 0x000007f000017945 */ /* 0x000fe20003800200 */
[----:B--2---:R-:W-:-:S13]  /*1360*/  ISETP.GE.AND P0, PT, R26, R5, PT ;  /* 0x000000051a00720c */ /* 0x004fda0003f06270 */
[----:B------:R-:W-:Y:S05]  /*1370*/  @P0 BRA `(.L_x_26) ;  /* 0x0000000400f00947 */ /* 0x000fea0003800000 */
[----:B------:R-:W0:Y:S01]  /*1380*/  LDCU.64 UR4, c[0x0][0x3c0] ;  /* 0x00007800ff0477ac */ /* 0x000e220008000a00 */
[----:B------:R-:W-:Y:S01]  /*1390*/  IMAD R26, R24, R5, R26 ;  /* 0x00000005181a7224 */ /* 0x000fe200078e021a */
[----:B------:R-:W1:Y:S04]  /*13a0*/  LDCU UR6, c[0x0][0x38c] ;  /* 0x00007180ff0677ac */ /* 0x000e680008000800 */
[----:B------:R-:W-:-:S04]  /*13b0*/  IADD3 R5, P0, PT, R21, R26, RZ ;  /* 0x0000001a15057210 */ /* 0x000fc80007f1e0ff */
[----:B------:R-:W-:Y:S02]  /*13c0*/  LEA.HI.X.SX32 R14, R26, R3, 0x1, P0 ;  /* 0x000000031a0e7211 */ /* 0x000fe400000f0eff */
[----:B0-----:R-:W-:-:S04]  /*13d0*/  LEA R4, P0, R5, UR4, 0x2 ;  /* 0x0000000405047c11 */ /* 0x001fc8000f8010ff */
[----:B------:R-:W-:Y:S01]  /*13e0*/  LEA.HI.X R5, R5, UR5, R14, 0x2, P0 ;  /* 0x0000000505057c11 */ /* 0x000fe200080f140e */
[----:B-1----:R-:W-:-:S04]  /*13f0*/  UISETP.GT.AND UP1, UPT, UR6, URZ, UPT ;  /* 0x000000ff0600728c */ /* 0x002fc8000bf24270 */
[----:B------:R0:W-:Y:S05]  /*1400*/  STG.E desc[UR20][R4.64], R0 ;  /* 0x0000000004007986 */ /* 0x0001ea000c101914 */
[----:B------:R-:W-:Y:S05]  /*1410*/  BRA.U !UP1, `(.L_x_27) ;  /* 0x0000000509bc7547 */ /* 0x000fea000b800000 */
[----:B------:R-:W-:Y:S01]  /*1420*/  UISETP.GE.U32.AND UP1, UPT, UR6, 0x8, UPT ;  /* 0x000000080600788c */ /* 0x000fe2000bf26070 */
[----:B------:R-:W-:Y:S01]  /*1430*/  HFMA2 R27, -RZ, RZ, 0, 0 ;  /* 0x00000000ff1b7431 */ /* 0x000fe200000001ff */
[----:B------:R-:W-:Y:S01]  /*1440*/  SHF.R.S32.HI R24, RZ, 0x1f, R22 ;  /* 0x0000001fff187819 */ /* 0x000fe20000011416 */
[----:B------:R-:W-:Y:S01]  /*1450*/  IMAD R28, R0, UR6, RZ ;  /* 0x00000006001c7c24 */ /* 0x000fe2000f8e02ff */
[----:B------:R-:W-:-:S05]  /*1460*/  SHF.R.S32.HI R25, RZ, 0x1f, R11 ;  /* 0x0000001fff197819 */ /* 0x000fca000001140b */
[----:B------:R-:W-:Y:S05]  /*1470*/  BRA.U !UP1, `(.L_x_28) ;  /* 0x0000000109887547 */ /* 0x000fea000b800000 */
[----:B------:R-:W-:Y:S01]  /*1480*/  IMAD.MOV.U32 R17, RZ, RZ, RZ ;  /* 0x000000ffff117224 */ /* 0x000fe200078e00ff */
[----:B------:R-:W1:Y:S01]  /*1490*/  LDCU.64 UR4, c[0x0][0x3a0] ;  /* 0x00007400ff0477ac */ /* 0x000e620008000a00 */
[----:B------:R-:W2:Y:S01]  /*14a0*/  LDCU.64 UR16, c[0x0][0x3b8] ;  /* 0x00007700ff1077ac */ /* 0x000ea20008000a00 */
[----:B------:R-:W-:-:S04]  /*14b0*/  NOP ;  /* 0x0000000000007918 */ /* 0x000fc80000000000 */
.L_x_29:
[----:B0-----:R-:W-:-:S05]  /*14c0*/  IMAD.IADD R4, R28, 0x1, R17 ;  /* 0x000000011c047824 */ /* 0x001fca00078e0211 */
[----:B------:R-:W-:-:S05]  /*14d0*/  IADD3 R5, P0, PT, R11, R4, RZ ;  /* 0x000000040b057210 */ /* 0x000fca0007f1e0ff */
[----:B---3--:R-:W-:Y:S01]  /*14e0*/  IMAD.X R14, RZ, RZ, R25, P0 ;  /* 0x000000ffff0e7224 */ /* 0x008fe200000e0619 */
[----:B-1----:R-:W-:-:S04]  /*14f0*/  LEA R4, P0, R5, UR4, 0x2 ;  /* 0x0000000405047c11 */ /* 0x002fc8000f8010ff */
[----:B------:R-:W-:-:S05]  /*1500*/  LEA.HI.X R5, R5, UR5, R14, 0x2, P0 ;  /* 0x0000000505057c11 */ /* 0x000fca00080f140e */
[----:B------:R-:W3:Y:S01]  /*1510*/  LDG.E R27, desc[UR20][R4.64] ;  /* 0x00000014041b7981 */ /* 0x000ee2000c1e1900 */
[----:B------:R-:W-:-:S05]  /*1520*/  IMAD R15, R26, UR6, R17 ;  /* 0x000000061a0f7c24 */ /* 0x000fca000f8e0211 */
[----:B------:R-:W-:-:S04]  /*1530*/  IADD3 R16, P0, PT, R22, R15, RZ ;  /* 0x0000000f16107210 */ /* 0x000fc80007f1e0ff */
[----:B------:R-:W-:Y:S02]  /*1540*/  LEA.HI.X.SX32 R15, R15, R24, 0x1, P0 ;  /* 0x000000180f0f7211 */ /* 0x000fe400000f0eff */
[----:B--2---:R-:W-:-:S04]  /*1550*/  LEA R14, P0, R16, UR16, 0x2 ;  /* 0x00000010100e7c11 */ /* 0x004fc8000f8010ff */
[----:B------:R-:W-:-:S05]  /*1560*/  LEA.HI.X R15, R16, UR17, R15, 0x2, P0 ;  /* 0x00000011100f7c11 */ /* 0x000fca00080f140f */
[----:B---3--:R0:W-:Y:S04]  /*1570*/  STG.E desc[UR20][R14.64], R27 ;  /* 0x0000001b0e007986 */ /* 0x0081e8000c101914 */
[----:B------:R-:W2:Y:S04]  /*1580*/  LDG.E R29, desc[UR20][R4.64+0x4] ;  /* 0x00000414041d7981 */ /* 0x000ea8000c1e1900 */
[----:B--2---:R1:W-:Y:S04]  /*1590*/  STG.E desc[UR20][R14.64+0x4], R29 ;  /* 0x0000041d0e007986 */ /* 0x0043e8000c101914 */
        /* <DEDUP_REMOVED lines=8> */
[----:B0-----:R-:W2:Y:S04]  /*1620*/  LDG.E R27, desc[UR20][R4.64+0x18] ;  /* 0x00001814041b7981 */ /* 0x001ea8000c1e1900 */
[----:B--2---:R3:W-:Y:S04]  /*1630*/  STG.E desc[UR20][R14.64+0x18], R27 ;  /* 0x0000181b0e007986 */ /* 0x0047e8000c101914 */
[----:B-1----:R-:W2:Y:S01]  /*1640*/  LDG.E R29, desc[UR20][R4.64+0x1c] ;  /* 0x00001c14041d7981 */ /* 0x002ea2000c1e1900 */
[----:B------:R-:W-:-:S04]  /*1650*/  IADD3 R17, PT, PT, R17, 0x8, RZ ;  /* 0x0000000811117810 */ /* 0x000fc80007ffe0ff */
[----:B------:R-:W-:Y:S01]  /*1660*/  ISETP.NE.AND P0, PT, R17, UR11, PT ;  /* 0x0000000b11007c0c */ /* 0x000fe2000bf05270 */
[----:B--2---:R3:W-:-:S12]  /*1670*/  STG.E desc[UR20][R14.64+0x1c], R29 ;  /* 0x00001c1d0e007986 */ /* 0x0047d8000c101914 */
[----:B------:R-:W-:Y:S05]  /*1680*/  @P0 BRA `(.L_x_29) ;  /* 0xfffffffc008c0947 */ /* 0x000fea000383ffff */
[----:B---3--:R-:W-:-:S07]  /*1690*/  IMAD.U32 R27, RZ, RZ, UR11 ;  /* 0x0000000bff1b7e24 */ /* 0x008fce000f8e00ff */
.L_x_28:
[----:B------:R-:W-:-:S09]  /*16a0*/  UISETP.NE.AND UP1, UPT, UR24, URZ, UPT ;  /* 0x000000ff1800728c */ /* 0x000fd2000bf25270 */
[----:B------:R-:W-:Y:S05]  /*16b0*/  BRA.U !UP1, `(.L_x_27) ;  /* 0x0000000509147547 */ /* 0x000fea000b800000 */
[----:B------:R-:W-:Y:S02]  /*16c0*/  UIADD3 UR4, UPT, UPT, UR24, -0x1, URZ ;  /* 0xffffffff18047890 */ /* 0x000fe4000fffe0ff */
[----:B------:R-:W-:Y:S02]  /*16d0*/  UISETP.NE.AND UP2, UPT, UR25, URZ, UPT ;  /* 0x000000ff1900728c */ /* 0x000fe4000bf45270 */
[----:B------:R-:W-:-:S09]  /*16e0*/  UISETP.GE.U32.AND UP1, UPT, UR4, 0x3, UPT ;  /* 0x000000030400788c */ /* 0x000fd2000bf26070 */
[----:B------:R-:W-:Y:S05]  /*16f0*/  BRA.U !UP1, `(.L_x_30) ;  /* 0x0000000109647547 */ /* 0x000fea000b800000 */
[----:B------:R-:W1:Y:S01]  /*1700*/  LDCU.64 UR4, c[0x0][0x3a0] ;  /* 0x00007400ff0477ac */ /* 0x000e620008000a00 */
[----:B0-----:R-:W-:Y:S01]  /*1710*/  IMAD.IADD R4, R28, 0x1, R27 ;  /* 0x000000011c047824 */ /* 0x001fe200078e021b */
[----:B------:R-:W0:Y:S04]  /*1720*/  LDCU.64 UR16, c[0x0][0x3b8] ;  /* 0x00007700ff1077ac */ /* 0x000e280008000a00 */
[----:B------:R-:W-:-:S05]  /*1730*/  IADD3 R4, P0, PT, R11, R4, RZ ;  /* 0x000000040b047210 */ /* 0x000fca0007f1e0ff */
[----:B------:R-:W-:Y:S01]  /*1740*/  IMAD.X R5, RZ, RZ, R25, P0 ;  /* 0x000000ffff057224 */ /* 0x000fe200000e0619 */
[----:B-1----:R-:W-:-:S04]  /*1750*/  LEA R16, P0, R4, UR4, 0x2 ;  /* 0x0000000404107c11 */ /* 0x002fc8000f8010ff */
[----:B------:R-:W-:-:S06]  /*1760*/  LEA.HI.X R17, R4, UR5, R5, 0x2, P0 ;  /* 0x0000000504117c11 */ /* 0x000fcc00080f1405 */
[----:B------:R-:W2:Y:S01]  /*1770*/  LDG.E R17, desc[UR20][R16.64] ;  /* 0x0000001410117981 */ /* 0x000ea2000c1e1900 */
[----:B------:R-:W-:Y:S01]  /*1780*/  IMAD R5, R26, UR6, R27 ;  /* 0x000000061a057c24 */ /* 0x000fe2000f8e021b */
[----:B------:R-:W-:-:S04]  /*1790*/  IADD3 R15, P1, P2, R11, R27, R28 ;  /* 0x0000001b0b0f7210 */ /* 0x000fc80007a3e01c */
[----:B------:R-:W-:Y:S02]  /*17a0*/  IADD3 R29, P0, PT, R22, R5, RZ ;  /* 0x00000005161d7210 */ /* 0x000fe40007f1e0ff */
[----:B------:R-:W-:Y:S02]  /*17b0*/  IADD3.X R30, PT, PT, R25, RZ, RZ, P1, P2 ;  /* 0x000000ff191e7210 */ /* 0x000fe40000fe44ff */
[----:B------:R-:W-:Y:S02]  /*17c0*/  LEA R4, P1, R15, UR4, 0x2 ;  /* 0x000000040f047c11 */ /* 0x000fe4000f8210ff */
[----:B------:R-:W-:Y:S02]  /*17d0*/  LEA.HI.X.SX32 R32, R5, R24, 0x1, P0 ;  /* 0x0000001805207211 */ /* 0x000fe400000f0eff */
[----:B0-----:R-:W-:Y:S02]  /*17e0*/  LEA R14, P0, R29, UR16, 0x2 ;  /* 0x000000101d0e7c11 */ /* 0x001fe4000f8010ff */
[----:B------:R-:W-:-:S02]  /*17f0*/  LEA.HI.X R5, R15, UR5, R30, 0x2, P1 ;  /* 0x000000050f057c11 */ /* 0x000fc400088f141e */
[----:B------:R-:W-:-:S05]  /*1800*/  LEA.HI.X R15, R29, UR17, R32, 0x2, P0 ;  /* 0x000000111d0f7c11 */ /* 0x000fca00080f1420 */
[----:B--2---:R1:W-:Y:S04]  /*1810*/  STG.E desc[UR20][R14.64], R17 ;  /* 0x000000110e007986 */ /* 0x0043e8000c101914 */
[----:B------:R-:W2:Y:S04]  /*1820*/  LDG.E R29, desc[UR20][R4.64+0x4] ;  /* 0x00000414041d7981 */ /* 0x000ea8000c1e1900 */
[----:B--2---:R1:W-:Y:S04]  /*1830*/  STG.E desc[UR20][R14.64+0x4], R29 ;  /* 0x0000041d0e007986 */ /* 0x0043e8000c101914 */
[----:B------:R-:W2:Y:S04]  /*1840*/  LDG.E R31, desc[UR20][R4.64+0x8] ;  /* 0x00000814041f7981 */ /* 0x000ea8000c1e1900 */
[----:B--2---:R1:W-:Y:S04]  /*1850*/  STG.E desc[UR20][R14.64+0x8], R31 ;  /* 0x0000081f0e007986 */ /* 0x0043e8000c101914 */
[----:B------:R-:W2:Y:S01]  /*1860*/  LDG.E R33, desc[UR20][R4.64+0xc] ;  /* 0x00000c1404217981 */ /* 0x000ea2000c1e1900 */
[----:B------:R-:W-:-:S03]  /*1870*/  IADD3 R27, PT, PT, R27, 0x4, RZ ;  /* 0x000000041b1b7810 */ /* 0x000fc60007ffe0ff */
[----:B--2---:R1:W-:Y:S04]  /*1880*/  STG.E desc[UR20][R14.64+0xc], R33 ;  /* 0x00000c210e007986 */ /* 0x0043e8000c101914 */
.L_x_30:
[----:B------:R-:W-:Y:S05]  /*1890*/  BRA.U !UP2, `(.L_x_27) ;  /* 0x000000010a9c7547 */ /* 0x000fea000b800000 */
[----:B------:R-:W-:Y:S02]  /*18a0*/  UISETP.NE.AND UP1, UPT, UR25, 0x1, UPT ;  /* 0x000000011900788c */ /* 0x000fe4000bf25270 */
[----:B------:R-:W-:-:S07]  /*18b0*/  ULOP3.LUT UP2, URZ, UR6, 0x1, URZ, 0xc0, !UPT ;  /* 0x0000000106ff7892 */ /* 0x000fce000f84c0ff */
[----:B------:R-:W-:Y:S05]  /*18c0*/  BRA.U !UP1, `(.L_x_31) ;  /* 0x0000000109547547 */ /* 0x000fea000b800000 */
[----:B------:R-:W2:Y:S01]  /*18d0*/  LDCU.64 UR4, c[0x0][0x3a0] ;  /* 0x00007400ff0477ac */ /* 0x000ea20008000a00 */
[----:B0-----:R-:W-:Y:S01]  /*18e0*/  IMAD.IADD R4, R28, 0x1, R27 ;  /* 0x000000011c047824 */ /* 0x001fe200078e021b */
[----:B------:R-:W0:Y:S04]  /*18f0*/  LDCU.64 UR16, c[0x0][0x3b8] ;  /* 0x00007700ff1077ac */ /* 0x000e280008000a00 */
[----:B------:R-:W-:-:S05]  /*1900*/  IADD3 R4, P0, PT, R11, R4, RZ ;  /* 0x000000040b047210 */ /* 0x000fca0007f1e0ff */
[----:B------:R-:W-:Y:S01]  /*1910*/  IMAD.X R5, RZ, RZ, R25, P0 ;  /* 0x000000ffff057224 */ /* 0x000fe200000e0619 */
[----:B--2---:R-:W-:-:S04]  /*1920*/  LEA R16, P0, R4, UR4, 0x2 ;  /* 0x0000000404107c11 */ /* 0x004fc8000f8010ff */
[----:B-1----:R-:W-:-:S06]  /*1930*/  LEA.HI.X R17, R4, UR5, R5, 0x2, P0 ;  /* 0x0000000504117c11 */ /* 0x002fcc00080f1405 */
[----:B------:R-:W2:Y:S01]  /*1940*/  LDG.E R17, desc[UR20][R16.64] ;  /* 0x0000001410117981 */ /* 0x000ea2000c1e1900 */
[----:B------:R-:W-:Y:S01]  /*1950*/  IMAD R5, R26, UR6, R27 ;  /* 0x000000061a057c24 */ /* 0x000fe2000f8e021b */
[----:B------:R-:W-:-:S04]  /*1960*/  IADD3 R29, P1, P2, R11, R27, R28 ;  /* 0x0000001b0b1d7210 */ /* 0x000fc80007a3e01c */
[----:B------:R-:W-:Y:S02]  /*1970*/  IADD3 R15, P0, PT, R22, R5, RZ ;  /* 0x00000005160f7210 */ /* 0x000fe40007f1e0ff */
[----:B------:R-:W-:Y:S02]  /*1980*/  IADD3.X R32, PT, PT, R25, RZ, RZ, P1, P2 ;  /* 0x000000ff19207210 */ /* 0x000fe40000fe44ff */
[----:B------:R-:W-:Y:S02]  /*1990*/  LEA.HI.X.SX32 R30, R5, R24, 0x1, P0 ;  /* 0x00000018051e7211 */ /* 0x000fe400000f0eff */
[----:B------:R-:W-:Y:S02]  /*19a0*/  LEA R4, P1, R29, UR4, 0x2 ;  /* 0x000000041d047c11 */ /* 0x000fe4000f8210ff */
[----:B0-----:R-:W-:Y:S02]  /*19b0*/  LEA R14, P0, R15, UR16, 0x2 ;  /* 0x000000100f0e7c11 */ /* 0x001fe4000f8010ff */
[----:B------:R-:W-:-:S02]  /*19c0*/  LEA.HI.X R5, R29, UR5, R32, 0x2, P1 ;  /* 0x000000051d057c11 */ /* 0x000fc400088f1420 */
[----:B------:R-:W-:-:S05]  /*19d0*/  LEA.HI.X R15, R15, UR17, R30, 0x2, P0 ;  /* 0x000000110f0f7c11 */ /* 0x000fca00080f141e */
[----:B--2---:R2:W-:Y:S04]  /*19e0*/  STG.E desc[UR20][R14.64], R17 ;  /* 0x000000110e007986 */ /* 0x0045e8000c101914 */
[----:B------:R-:W3:Y:S01]  /*19f0*/  LDG.E R5, desc[UR20][R4.64+0x4] ;  /* 0x0000041404057981 */ /* 0x000ee2000c1e1900 */
[----:B------:R-:W-:-:S03]  /*1a00*/  VIADD R27, R27, 0x2 ;  /* 0x000000021b1b7836 */ /* 0x000fc60000000000 */
[----:B---3--:R2:W-:Y:S04]  /*1a10*/  STG.E desc[UR20][R14.64+0x4], R5 ;  /* 0x000004050e007986 */ /* 0x0085e8000c101914 */
.L_x_31:
[----:B------:R-:W-:Y:S05]  /*1a20*/  BRA.U !UP2, `(.L_x_27) ;  /* 0x000000010a387547 */ /* 0x000fea000b800000 */
[----:B------:R-:W0:Y:S01]  /*1a30*/  LDCU.64 UR4, c[0x0][0x3a0] ;  /* 0x00007400ff0477ac */ /* 0x000e220008000a00 */
[----:B------:R-:W-:-:S04]  /*1a40*/  IADD3 R28, PT, PT, R28, R27, RZ ;  /* 0x0000001b1c1c7210 */ /* 0x000fc80007ffe0ff */
[----:B------:R-:W-:-:S05]  /*1a50*/  IADD3 R28, P0, PT, R11, R28, RZ ;  /* 0x0000001c0b1c7210 */ /* 0x000fca0007f1e0ff */
[----:B------:R-:W-:Y:S01]  /*1a60*/  IMAD.X R25, RZ, RZ, R25, P0 ;  /* 0x000000ffff197224 */ /* 0x000fe200000e0619 */
[----:B0-----:R-:W-:-:S04]  /*1a70*/  LEA R4, P0, R28, UR4, 0x2 ;  /* 0x000000041c047c11 */ /* 0x001fc8000f8010ff */
[----:B--2---:R-:W-:Y:S01]  /*1a80*/  LEA.HI.X R5, R28, UR5, R25, 0x2, P0 ;  /* 0x000000051c057c11 */ /* 0x004fe200080f1419 */
[----:B------:R-:W0:Y:S05]  /*1a90*/  LDCU.64 UR4, c[0x0][0x3b8] ;  /* 0x00007700ff0477ac */ /* 0x000e2a0008000a00 */
[----:B------:R-:W2:Y:S01]  /*1aa0*/  LDG.E R5, desc[UR20][R4.64] ;  /* 0x0000001404057981 */ /* 0x000ea2000c1e1900 */
[----:B------:R-:W-:-:S05]  /*1ab0*/  IMAD R27, R26, UR6, R27 ;  /* 0x000000061a1b7c24 */ /* 0x000fca000f8e021b */
[----:B-1----:R-:W-:-:S04]  /*1ac0*/  IADD3 R15, P0, PT, R22, R27, RZ ;  /* 0x0000001b160f7210 */ /* 0x002fc80007f1e0ff */
[----:B------:R-:W-:Y:S02]  /*1ad0*/  LEA.HI.X.SX32 R24, R27, R24, 0x1, P0 ;  /* 0x000000181b187211 */ /* 0x000fe400000f0eff */
[----:B0-----:R-:W-:-:S04]  /*1ae0*/  LEA R14, P0, R15, UR4, 0x2 ;  /* 0x000000040f0e7c11 */ /* 0x001fc8000f8010ff */
[----:B------:R-:W-:-:S05]  /*1af0*/  LEA.HI.X R15, R15, UR5, R24, 0x2, P0 ;  /* 0x000000050f0f7c11 */ /* 0x000fca00080f1418 */
[----:B--2---:R3:W-:Y:S04]  /*1b00*/  STG.E desc[UR20][R14.64], R5 ;  /* 0x000000050e007986 */ /* 0x0047e8000c101914 */
.L_x_27:
[----:B0-----:R-:W2:Y:S02]  /*1b10*/  LDG.E R4, desc[UR20][R6.64] ;  /* 0x0000001406047981 */ /* 0x001ea4000c1e1900 */
[----:B--23--:R-:W-:-:S05]  /*1b20*/  VIADD R5, R4, 0x1 ;  /* 0x0000000104057836 */ /* 0x00cfca0000000000 */
[----:B------:R0:W-:Y:S02]  /*1b30*/  STG.E desc[UR20][R6.64], R5 ;  /* 0x0000000506007986 */ /* 0x0001e4000c101914 */
.L_x_26:
[----:B------:R-:W-:Y:S05]  /*1b40*/  BSYNC.RECONVERGENT B1 ;  /* 0x0000000000017941 */ /* 0x000fea0003800200 */
.L_x_25:
[----:B------:R-:W2:Y:S01]  /*1b50*/  LDCU UR4, c[0x0][0x388] ;  /* 0x00007100ff0477ac */ /* 0x000ea20008000800 */
[----:B------:R-:W-:-:S05]  /*1b60*/  VIADD R0, R0, 0x1 ;  /* 0x0000000100007836 */ /* 0x000fca0000000000 */
[----:B--2---:R-:W-:-:S13]  /*1b70*/  ISETP.NE.AND P0, PT, R0, UR4, PT ;  /* 0x0000000400007c0c */ /* 0x004fda000bf05270 */
[----:B------:R-:W-:Y:S05]  /*1b80*/  @P0 BRA `(.L_x_32) ;  /* 0xfffffff000cc0947 */ /* 0x000fea000383ffff */
[----:B------:R-:W-:-:S04]  /*1b90*/  IADD3 R13, PT, PT, R13, UR8, RZ ;  /* 0x000000080d0d7c10 */ /* 0x000fc8000fffe0ff */
[----:B------:R-:W-:-:S13]  /*1ba0*/  ISETP.GE.AND P0, PT, R13, UR7, PT ;  /* 0x000000070d007c0c */ /* 0x000fda000bf06270 */
[----:B------:R-:W-:Y:S05]  /*1bb0*/  @!P0 BRA `(.L_x_33) ;  /* 0xffffffe400b48947 */ /* 0x000fea000383ffff */
[----:B------:R-:W-:Y:S05]  /*1bc0*/  BSYNC.RECONVERGENT B0 ;  /* 0x0000000000007941 */ /* 0x000fea0003800200 */
.L_x_5:
[----:B------:R-:W-:Y:S05]  /*1bd0*/  EXIT ;  /* 0x000000000000794d */ /* 0x000fea0003800000 */
.L_x_4:
[----:B------:R-:W-:Y:S02]  /*1be0*/  IMAD.U32 R0, RZ, RZ, UR12 ;  /* 0x0000000cff007e24 */ /* 0x000fe4000f8e00ff */
[----:B------:R-:W-:-:S05]  /*1bf0*/  IMAD.U32 R3, RZ, RZ, UR11 ;  /* 0x0000000bff037e24 */ /* 0x000fca000f8e00ff */
[----:B------:R-:W-:-:S04]  /*1c00*/  VIMNMX3 R0, R3, UR10, R0, PT ;  /* 0x0000000a03007c0f */ /* 0x000fc8000b800100 */
[----:B------:R-:W-:-:S13]  /*1c10*/  ISETP.GE.AND P0, PT, R0, 0x1, PT ;  /* 0x000000010000780c */ /* 0x000fda0003f06270 */
[----:B------:R-:W-:Y:S05]  /*1c20*/  @!P0 EXIT ;  /* 0x000000000000894d */ /* 0x000fea0003800000 */
[----:B------:R-:W-:Y:S02]  /*1c30*/  ULOP3.LUT UR11, UR12, 0x3, URZ, 0xc0, !UPT ;  /* 0x000000030c0b7892 */ /* 0x000fe4000f8ec0ff */
[----:B------:R-:W-:-:S12]  /*1c40*/  ULOP3.LUT UR12, UR12, 0x7ffffffc, URZ, 0xc0, !UPT ;  /* 0x7ffffffc0c0c7892 */ /* 0x000fd8000f8ec0ff */
.L_x_46:
[----:B------:R-:W0:Y:S01]  /*1c50*/  LDC.64 R6, c[0x0][0x3a8] ;  /* 0x0000ea00ff067b82 */ /* 0x000e220000000a00 */
[----:B------:R-:W-:-:S04]  /*1c60*/  IMAD R3, R13, 0x6, RZ ;  /* 0x000000060d037824 */ /* 0x000fc800078e02ff */
[----:B0-----:R-:W-:-:S05]  /*1c70*/  IMAD.WIDE R6, R3, 0x4, R6 ;  /* 0x0000000403067825 */ /* 0x001fca00078e0206 */
[----:B-12-4-:R-:W2:Y:S04]  /*1c80*/  LDG.E R0, desc[UR20][R6.64+0xc] ;  /* 0x00000c1406007981 */ /* 0x016ea8000c1e1900 */
[----:B------:R0:W5:Y:S04]  /*1c90*/  LDG.E R2, desc[UR20][R6.64] ;  /* 0x0000001406027981 */ /* 0x000168000c1e1900 */
[----:B------:R0:W5:Y:S04]  /*1ca0*/  LDG.E R3, desc[UR20][R6.64+0x4] ;  /* 0x0000041406037981 */ /* 0x000168000c1e1900 */
[----:B------:R0:W5:Y:S04]  /*1cb0*/  LDG.E R8, desc[UR20][R6.64+0x8] ;  /* 0x0000081406087981 */ /* 0x000168000c1e1900 */
[----:B------:R0:W5:Y:S04]  /*1cc0*/  LDG.E R10, desc[UR20][R6.64+0x10] ;  /* 0x00001014060a7981 */ /* 0x000168000c1e1900 */
[----:B------:R0:W5:Y:S01]  /*1cd0*/  LDG.E R9, desc[UR20][R6.64+0x14] ;  /* 0x0000141406097981 */ /* 0x000162000c1e1900 */
[----:B------:R-:W1:Y:S01]  /*1ce0*/  MUFU.RCP R5, UR19 ;  /* 0x0000001300057d08 */ /* 0x000e620008001000 */
[----:B------:R-:W-:Y:S01]  /*1cf0*/  IMAD.U32 R4, RZ, RZ, UR19 ;  /* 0x00000013ff047e24 */ /* 0x000fe2000f8e00ff */
[----:B------:R-:W-:Y:S03]  /*1d00*/  BSSY.RECONVERGENT B0, `(.L_x_34) ;  /* 0x000000d000007945 */ /* 0x000fe60003800200 */
[----:B-1----:R-:W-:-:S04]  /*1d10*/  FFMA R4, R5, -R4, 1 ;  /* 0x3f80000005047423 */ /* 0x002fc80000000804 */
[----:B------:R-:W-:Y:S01]  /*1d20*/  FFMA R5, R5, R4, R5 ;  /* 0x0000000405057223 */ /* 0x000fe20000000005 */
[----:B--2---:R-:W1:Y:S03]  /*1d30*/  FCHK P0, R0, UR19 ;  /* 0x0000001300007d02 */ /* 0x004e660008000000 */
[----:B------:R-:W-:-:S04]  /*1d40*/  FFMA R11, R5, R0, RZ ;  /* 0x00000000050b7223 */ /* 0x000fc800000000ff */
[----:B------:R-:W-:-:S04]  /*1d50*/  FFMA R12, R11, -UR19, R0 ;  /* 0x800000130b0c7c23 */ /* 0x000fc80008000000 */
[----:B------:R-:W-:Y:S01]  /*1d60*/  FFMA R12, R5, R12, R11 ;  /* 0x0000000c050c7223 */ /* 0x000fe2000000000b */
[----:B01-3--:R-:W-:Y:S06]  /*1d70*/  @!P0 BRA `(.L_x_35) ;  /* 0x0000000000148947 */ /* 0x00bfec0003800000 */
[----:B------:R-:W-:Y:S01]  /*1d80*/  MOV R5, R0 ;  /* 0x0000000000057202 */ /* 0x000fe20000000f00 */
[----:B------:R-:W-:Y:S01]  /*1d90*/  IMAD.U32 R4, RZ, RZ, UR19 ;  /* 0x00000013ff047e24 */ /* 0x000fe2000f8e00ff */
[----:B------:R-:W-:-:S07]  /*1da0*/  MOV R14, 0x1dc0 ;  /* 0x00001dc0000e7802 */ /* 0x000fce0000000f00 */
[----:B-----5:R-:W-:Y:S05]  /*1db0*/  CALL.REL.NOINC `($__internal_0_$__cuda_sm3x_div_rn_noftz_f32_slowpath) ;  /* 0x0000000800687944 */ /* 0x020fea0003c00000 */
[----:B------:R-:W-:-:S07]  /*1dc0*/  IMAD.MOV.U32 R12, RZ, RZ, R4 ;  /* 0x000000ffff0c7224 */ /* 0x000fce00078e0004 */
.L_x_35:
[----:B------:R-:W-:Y:S05]  /*1dd0*/  BSYNC.RECONVERGENT B0 ;  /* 0x0000000000007941 */ /* 0x000fea0003800200 */
.L_x_34:
        /* <DEDUP_REMOVED lines=10> */
[----:B------:R-:W-:Y:S01]  /*1e80*/  MOV R5, R10 ;  /* 0x0000000a00057202 */ /* 0x000fe20000000f00 */
[----:B------:R-:W-:Y:S01]  /*1e90*/  IMAD.U32 R4, RZ, RZ, UR22 ;  /* 0x00000016ff047e24 */ /* 0x000fe2000f8e00ff */
[----:B------:R-:W-:-:S07]  /*1ea0*/  MOV R14, 0x1ec0 ;  /* 0x00001ec0000e7802 */ /* 0x000fce0000000f00 */
[----:B------:R-:W-:Y:S05]  /*1eb0*/  CALL.REL.NOINC `($__internal_0_$__cuda_sm3x_div_rn_noftz_f32_slowpath) ;  /* 0x0000000800287944 */ /* 0x000fea0003c00000 */
[----:B------:R-:W-:-:S07]  /*1ec0*/  IMAD.MOV.U32 R11, RZ, RZ, R4 ;  /* 0x000000ffff0b7224 */ /* 0x000fce00078e0004 */
.L_x_37:
[----:B------:R-:W-:Y:S05]  /*1ed0*/  BSYNC.RECONVERGENT B0 ;  /* 0x0000000000007941 */ /* 0x000fea0003800200 */
.L_x_36:
        /* <DEDUP_REMOVED lines=15> */
.L_x_39:
[----:B------:R-:W-:Y:S05]  /*1fd0*/  BSYNC.RECONVERGENT B0 ;  /* 0x0000000000007941 */ /* 0x000fea0003800200 */
.L_x_38:
[----:B------:R-:W-:Y:S01]  /*1fe0*/  F2F.F64.F32 R6, R2 ;  /* 0x0000000200067310 */ /* 0x000fe20000201800 */
[----:B------:R-:W0:Y:S01]  /*1ff0*/  LDC.64 R22, c[0x0][0x3d0] ;  /* 0x0000f400ff167b82 */ /* 0x000e220000000a00 */
[----:B------:R-:W-:Y:S01]  /*2000*/  FADD R3, R3, -R10 ;  /* 0x8000000a03037221 */ /* 0x000fe20000000000 */
[----:B------:R-:W-:-:S05]  /*2010*/  UMOV UR4, URZ ;  /* 0x000000ff00047c82 */ /* 0x000fca0008000000 */
[----:B------:R-:W1:Y:S08]  /*2020*/  F2F.F64.F32 R14, R0 ;  /* 0x00000000000e7310 */ /* 0x000e700000201800 */
[----:B------:R-:W-:Y:S01]  /*2030*/  F2F.F64.F32 R4, R8 ;  /* 0x0000000800047310 */ /* 0x000fe20000201800 */
[----:B-1----:R-:W-:-:S07]  /*2040*/  DFMA R20, R14, -0.5, R6 ;  /* 0xbfe000000e14782b */ /* 0x002fce0000000006 */
[----:B------:R-:W1:Y:S08]  /*2050*/  F2F.F64.F32 R16, R9 ;  /* 0x0000000900107310 */ /* 0x000e700000201800 */
[----:B------:R-:W-:Y:S01]  /*2060*/  F2F.F64.F32 R6, R11 ;  /* 0x0000000b00067310 */ /* 0x000fe20000201800 */
[----:B-1----:R-:W-:-:S07]  /*2070*/  DFMA R18, R16, -0.5, R4 ;  /* 0xbfe000001012782b */ /* 0x002fce0000000004 */
[----:B------:R-:W1:Y:S08]  /*2080*/  F2F.F32.F64 R20, R20 ;  /* 0x0000001400147310 */ /* 0x000e700000301000 */
[----:B------:R2:W3:Y:S08]  /*2090*/  F2F.F32.F64 R16, R18 ;  /* 0x0000001200107310 */ /* 0x0004f00000301000 */
[----:B------:R4:W1:Y:S01]  /*20a0*/  F2F.F64.F32 R4, R12 ;  /* 0x0000000c00047310 */ /* 0x0008620000201800 */
[----:B--2---:R-:W-:-:S04]  /*20b0*/  IMAD R19, R13, UR9, RZ ;  /* 0x000000090d137c24 */ /* 0x004fc8000f8e02ff */
[----:B0-----:R-:W-:-:S03]  /*20c0*/  IMAD.WIDE R18, R19, 0x4, R22 ;  /* 0x0000000413127825 */ /* 0x001fc600078e0216 */
[----:B------:R4:W0:Y:S08]  /*20d0*/  F2F.F64.F32 R14, R24 ;  /* 0x00000018000e7310 */ /* 0x0008300000201800 */
[----:B------:R-:W2:Y:S08]  /*20e0*/  F2F.F64.F32 R2, R3 ;  /* 0x0000000300027310 */ /* 0x000eb00000201800 */
[----:B-1----:R4:W1:Y:S08]  /*20f0*/  F2F.F64.F32 R8, R20 ;  /* 0x0000001400087310 */ /* 0x0028700000201800 */
[----:B0-234-:R-:W3:Y:S02]  /*2100*/  F2F.F64.F32 R16, R16 ;  /* 0x0000001000107310 */ /* 0x01dee40000201800 */
.L_x_45:
[----:B--2-4-:R-:W0:Y:S01]  /*2110*/  I2F.F64.U32 R10, UR4 ;  /* 0x00000004000a7d12 */ /* 0x014e220008201800 */
[----:B------:R-:W2:Y:S01]  /*2120*/  LDCU UR5, c[0x0][0x390] ;  /* 0x00007200ff0577ac */ /* 0x000ea20008000800 */
[----:B------:R-:W-:Y:S01]  /*2130*/  UMOV UR6, UR4 ;  /* 0x0000000400067c82 */ /* 0x000fe20008000000 */
[----:B------:R-:W-:Y:S01]  /*2140*/  UIADD3 UR4, UPT, UPT, UR4, 0x1, URZ ;  /* 0x0000000104047890 */ /* 0x000fe2000fffe0ff */
[----:B0-----:R-:W-:-:S03]  /*2150*/  DADD R10, R10, 0.5 ;  /* 0x3fe000000a0a7429 */ /* 0x001fc60000000000 */
[----:B--2---:R-:W-:-:S03]  /*2160*/  UISETP.NE.AND UP0, UPT, UR4, UR5, UPT ;  /* 0x000000050400728c */ /* 0x004fc6000bf05270 */
[----:B------:R-:W-:Y:S02]  /*2170*/  UMOV UR5, URZ ;  /* 0x000000ff00057c82 */ /* 0x000fe40008000000 */
[----:B-1----:R-:W-:-:S06]  /*2180*/  DFMA R10, R4, R10, R8 ;  /* 0x0000000a040a722b */ /* 0x002fcc0000000008 */
[----:B------:R0:W1:Y:S05]  /*2190*/  F2F.F32.F64 R0, R10 ;  /* 0x0000000a00007310 */ /* 0x00006a0000301000 */
.L_x_44:
[----:B--2---:R-:W2:Y:S01]  /*21a0*/  I2F.F64.U32 R20, UR5 ;  /* 0x0000000500147d12 */ /* 0x004ea20008201800 */
[----:B0-----:R-:W0:Y:S01]  /*21b0*/  LDC R10, c[0x0][0x398] ;  /* 0x0000e600ff0a7b82 */ /* 0x001e220000000800 */
[----:B----4-:R-:W4:Y:S01]  /*21c0*/  LDCU UR13, c[0x0][0x394] ;  /* 0x00007280ff0d77ac */ /* 0x010f220008000800 */
[----:B--2---:R-:W-:Y:S01]  /*21d0*/  DADD R20, R20, 0.5 ;  /* 0x3fe0000014147429 */ /* 0x004fe20000000000 */
[----:B----4-:R-:W-:Y:S02]  /*21e0*/  UIMAD UR10, UR6, UR13, UR5 ;  /* 0x0000000d060a72a4 */ /* 0x010fe4000f8e0205 */
[----:B------:R-:W-:-:S05]  /*21f0*/  UIADD3 UR5, UPT, UPT, UR5, 0x1, URZ ;  /* 0x0000000105057890 */ /* 0x000fca000fffe0ff */
[----:B------:R-:W-:Y:S01]  /*2200*/  DFMA R22, R6, R20, R2 ;  /* 0x000000140616722b */ /* 0x000fe20000000002 */
[----:B0-----:R-:W-:Y:S01]  /*2210*/  ISETP.GE.U32.AND P0, PT, R10, 0x4, PT ;  /* 0x000000040a00780c */ /* 0x001fe20003f06070 */
[----:B------:R-:W-:Y:S01]  /*2220*/  UISETP.NE.AND UP1, UPT, UR5, UR13, UPT ;  /* 0x0000000d0500728c */ /* 0x000fe2000bf25270 */
[----:B------:R-:W-:-:S03]  /*2230*/  MOV R21, RZ ;  /* 0x000000ff00157202 */ /* 0x000fc60000000f00 */
[----:B------:R0:W2:Y:S08]  /*2240*/  F2F.F32.F64 R11, R22 ;  /* 0x00000016000b7310 */ /* 0x0000b00000301000 */
[----:B0-----:R-:W-:Y:S05]  /*2250*/  @!P0 BRA `(.L_x_40) ;  /* 0x00000000009c8947 */ /* 0x001fea0003800000 */
[----:B------:R-:W-:-:S07]  /*2260*/  IMAD.MOV.U32 R23, RZ, RZ, RZ ;  /* 0x000000ffff177224 */ /* 0x000fce00078e00ff */
.L_x_41:
[----:B0-----:R-:W0:Y:S01]  /*2270*/  I2F.F64.U32 R24, R23 ;  /* 0x0000001700187312 */ /* 0x001e220000201800 */
[C---:B------:R-:W-:Y:S01]  /*2280*/  IADD3 R32, PT, PT, R23.reuse, 0x2, RZ ;  /* 0x0000000217207810 */ /* 0x040fe20007ffe0ff */
[----:B------:R-:W-:-:S06]  /*2290*/  VIADD R22, R23, 0x1 ;  /* 0x0000000117167836 */ /* 0x000fcc0000000000 */
[----:B------:R-:W4:Y:S01]  /*22a0*/  I2F.F64.U32 R20, R32 ;  /* 0x0000002000147312 */ /* 0x000f220000201800 */
[----:B0-----:R-:W-:-:S07]  /*22b0*/  DADD R28, R24, 0.5 ;  /* 0x3fe00000181c7429 */ /* 0x001fce0000000000 */
[----:B------:R0:W5:Y:S01]  /*22c0*/  I2F.F64.U32 R26, R22 ;  /* 0x00000016001a7312 */ /* 0x0001620000201800 */
[----:B------:R-:W-:Y:S01]  /*22d0*/  VIADD R24, R23, 0x3 ;  /* 0x0000000317187836 */ /* 0x000fe20000000000 */
[----:B----4-:R-:W-:-:S06]  /*22e0*/  DADD R20, R20, 0.5 ;  /* 0x3fe0000014147429 */ /* 0x010fcc0000000000 */
[----:B------:R-:W4:Y:S01]  /*22f0*/  I2F.F64.U32 R24, R24 ;  /* 0x0000001800187312 */ /* 0x000f220000201800 */
[C-C-:B---3--:R-:W-:Y:S01]  /*2300*/  DFMA R28, R14.reuse, R28, R16.reuse ;  /* 0x0000001c0e1c722b */ /* 0x148fe20000000010 */
[----:B0-----:R-:W-:Y:S02]  /*2310*/  IMAD R22, R10, UR10, R23 ;  /* 0x0000000a0a167c24 */ /* 0x001fe4000f8e0217 */
[----:B------:R-:W-:Y:S01]  /*2320*/  VIADD R23, R23, 0x4 ;  /* 0x0000000417177836 */ /* 0x000fe20000000000 */
[----:B------:R-:W-:-:S03]  /*2330*/  DFMA R30, R14, R20, R16 ;  /* 0x000000140e1e722b */ /* 0x000fc60000000010 */
[----:B------:R-:W0:Y:S01]  /*2340*/  F2F.F32.F64 R12, R28 ;  /* 0x0000001c000c7310 */ /* 0x000e220000301000 */
[----:B-----5:R-:W-:Y:S01]  /*2350*/  DADD R26, R26, 0.5 ;  /* 0x3fe000001a1a7429 */ /* 0x020fe20000000000 */
[----:B------:R-:W-:Y:S01]  /*2360*/  ISETP.NE.AND P0, PT, R23, UR12, PT ;  /* 0x0000000c17007c0c */ /* 0x000fe2000bf05270 */
[----:B----4-:R-:W-:-:S06]  /*2370*/  DADD R20, R24, 0.5 ;  /* 0x3fe0000018147429 */ /* 0x010fcc0000000000 */
[C-C-:B------:R-:W-:Y:S01]  /*2380*/  DFMA R26, R14.reuse, R26, R16.reuse ;  /* 0x0000001a0e1a722b */ /* 0x140fe20000000010 */
[----:B------:R-:W3:Y:S01]  /*2390*/  F2F.F32.F64 R31, R30 ;  /* 0x0000001e001f7310 */ /* 0x000ee20000301000 */
[----:B------:R-:W-:Y:S01]  /*23a0*/  IMAD R25, R22, 0x3, RZ ;  /* 0x0000000316197824 */ /* 0x000fe200078e02ff */
[----:B------:R-:W-:-:S03]  /*23b0*/  DFMA R20, R14, R20, R16 ;  /* 0x000000140e14722b */ /* 0x000fc60000000010 */
[----:B------:R-:W-:-:S04]  /*23c0*/  IMAD.WIDE R24, R25, 0x4, R18 ;  /* 0x0000000419187825 */ /* 0x000fc800078e0212 */
[----:B------:R-:W4:Y:S01]  /*23d0*/  F2F.F32.F64 R27, R26 ;  /* 0x0000001a001b7310 */ /* 0x000f220000301000 */
[----:B0-----:R0:W-:Y:S04]  /*23e0*/  STG.E desc[UR20][R24.64+0x8], R12 ;  /* 0x0000080c18007986 */ /* 0x0011e8000c101914 */
[----:B---3--:R0:W-:Y:S03]  /*23f0*/  STG.E desc[UR20][R24.64+0x20], R31 ;  /* 0x0000201f18007986 */ /* 0x0081e6000c101914 */
[----:B------:R-:W3:Y:S01]  /*2400*/  F2F.F32.F64 R21, R20 ;  /* 0x0000001400157310 */ /* 0x000ee20000301000 */
[----:B-1----:R0:W-:Y:S04]  /*2410*/  STG.E desc[UR20][R24.64], R0 ;  /* 0x0000000018007986 */ /* 0x0021e8000c101914 */
[----:B--2---:R0:W-:Y:S04]  /*2420*/  STG.E desc[UR20][R24.64+0x4], R11 ;  /* 0x0000040b18007986 */ /* 0x0041e8000c101914 */
[----:B----4-:R0:W-:Y:S04]  /*2430*/  STG.E desc[UR20][R24.64+0x14], R27 ;  /* 0x0000141b18007986 */ /* 0x0101e8000c101914 */
[----:B------:R0:W-:Y:S04]  /*2440*/  STG.E desc[UR20][R24.64+0xc], R0 ;  /* 0x00000c0018007986 */ /* 0x0001e8000c101914 */
[----:B------:R0:W-:Y:S04]  /*2450*/  STG.E desc[UR20][R24.64+0x10], R11 ;  /* 0x0000100b18007986 */ /* 0x0001e8000c101914 */
[----:B------:R0:W-:Y:S04]  /*2460*/  STG.E desc[UR20][R24.64+0x18], R0 ;  /* 0x0000180018007986 */ /* 0x0001e8000c101914 */
[----:B------:R0:W-:Y:S04]  /*2470*/  STG.E desc[UR20][R24.64+0x1c], R11 ;  /* 0x00001c0b18007986 */ /* 0x0001e8000c101914 */
[----:B------:R0:W-:Y:S04]  /*2480*/  STG.E desc[UR20][R24.64+0x24], R0 ;  /* 0x0000240018007986 */ /* 0x0001e8000c101914 */
[----:B------:R0:W-:Y:S04]  /*2490*/  STG.E desc[UR20][R24.64+0x28], R11 ;  /* 0x0000280b18007986 */ /* 0x0001e8000c101914 */
[----:B---3--:R0:W-:Y:S01]  /*24a0*/  STG.E desc[UR20][R24.64+0x2c], R21 ;  /* 0x00002c1518007986 */ /* 0x0081e2000c101914 */
[----:B------:R-:W-:Y:S05]  /*24b0*/  @P0 BRA `(.L_x_41) ;  /* 0xfffffffc006c0947 */ /* 0x000fea000383ffff */
[----:B0-----:R-:W-:-:S07]  /*24c0*/  MOV R21, UR12 ;  /* 0x0000000c00157c02 */ /* 0x001fce0008000f00 */
.L_x_40:
[----:B------:R-:W-:-:S09]  /*24d0*/  UISETP.NE.AND UP2, UPT, UR11, URZ, UPT ;  /* 0x000000ff0b00728c */ /* 0x000fd2000bf45270 */
[----:B------:R-:W-:Y:S05]  /*24e0*/  BRA.U !UP2, `(.L_x_42) ;  /* 0x000000010a847547 */ /* 0x000fea000b800000 */
[----:B------:R-:W-:Y:S01]  /*24f0*/  UISETP.NE.AND UP2, UPT, UR11, 0x1, UPT ;  /* 0x000000010b00788c */ /* 0x000fe2000bf45270 */
[----:B------:R-:W-:-:S08]  /*2500*/  LOP3.LUT P0, RZ, R10, 0x1, RZ, 0xc0, !PT ;  /* 0x000000010aff7812 */ /* 0x000fd0000780c0ff */
[----:B------:R-:W-:Y:S05]  /*2510*/  BRA.U !UP2, `(.L_x_43) ;  /* 0x000000010a4c7547 */ /* 0x000fea000b800000 */
[----:B------:R-:W-:Y:S01]  /*2520*/  VIADD R20, R21, 0x1 ;  /* 0x0000000115147836 */ /* 0x000fe20000000000 */
[----:B------:R0:W4:Y:S01]  /*2530*/  I2F.F64.U32 R22, R21 ;  /* 0x0000001500167312 */ /* 0x0001220000201800 */
[----:B------:R-:W-:-:S07]  /*2540*/  IMAD R12, R10, UR10, R21 ;  /* 0x0000000a0a0c7c24 */ /* 0x000fce000f8e0215 */
[----:B------:R-:W5:Y:S01]  /*2550*/  I2F.F64.U32 R24, R20 ;  /* 0x0000001400187312 */ /* 0x000f620000201800 */
[----:B0-----:R-:W-:Y:S01]  /*2560*/  VIADD R21, R21, 0x2 ;  /* 0x0000000215157836 */ /* 0x001fe20000000000 */
[----:B----4-:R-:W-:Y:S02]  /*2570*/  DADD R22, R22, 0.5 ;  /* 0x3fe0000016167429 */ /* 0x010fe40000000000 */
[----:B-----5:R-:W-:-:S06]  /*2580*/  DADD R24, R24, 0.5 ;  /* 0x3fe0000018187429 */ /* 0x020fcc0000000000 */
[C-C-:B---3--:R-:W-:Y:S02]  /*2590*/  DFMA R22, R14.reuse, R22, R16.reuse ;  /* 0x000000160e16722b */ /* 0x148fe40000000010 */
[----:B------:R-:W-:Y:S01]  /*25a0*/  DFMA R26, R14, R24, R16 ;  /* 0x000000180e1a722b */ /* 0x000fe20000000010 */
[----:B------:R-:W-:-:S07]  /*25b0*/  IMAD R25, R12, 0x3, RZ ;  /* 0x000000030c197824 */ /* 0x000fce00078e02ff */
[----:B------:R-:W0:Y:S01]  /*25c0*/  F2F.F32.F64 R23, R22 ;  /* 0x0000001600177310 */ /* 0x000e220000301000 */
[----:B------:R-:W-:-:S05]  /*25d0*/  IMAD.WIDE R24, R25, 0x4, R18 ;  /* 0x0000000419187825 */ /* 0x000fca00078e0212 */
[----:B-1----:R4:W-:Y:S02]  /*25e0*/  STG.E desc[UR20][R24.64], R0 ;  /* 0x0000000018007986 */ /* 0x0029e4000c101914 */
[----:B------:R-:W1:Y:S02]  /*25f0*/  F2F.F32.F64 R27, R26 ;  /* 0x0000001a001b7310 */ /* 0x000e640000301000 */
[----:B--2---:R4:W-:Y:S04]  /*2600*/  STG.E desc[UR20][R24.64+0x4], R11 ;  /* 0x0000040b18007986 */ /* 0x0049e8000c101914 */
[----:B0-----:R4:W-:Y:S04]  /*2610*/  STG.E desc[UR20][R24.64+0x8], R23 ;  /* 0x0000081718007986 */ /* 0x0019e8000c101914 */
[----:B------:R4:W-:Y:S04]  /*2620*/  STG.E desc[UR20][R24.64+0xc], R0 ;  /* 0x00000c0018007986 */ /* 0x0009e8000c101914 */
[----:B------:R4:W-:Y:S04]  /*2630*/  STG.E desc[UR20][R24.64+0x10], R11 ;  /* 0x0000100b18007986 */ /* 0x0009e8000c101914 */
[----:B-1----:R4:W-:Y:S02]  /*2640*/  STG.E desc[UR20][R24.64+0x14], R27 ;  /* 0x0000141b18007986 */ /* 0x0029e4000c101914 */
.L_x_43:
[----:B------:R-:W-:Y:S05]  /*2650*/  @!P0 BRA `(.L_x_42) ;  /* 0x0000000000288947 */ /* 0x000fea0003800000 */
[----:B----4-:R-:W0:Y:S01]  /*2660*/  I2F.F64.U32 R22, R21 ;  /* 0x0000001500167312 */ /* 0x010e220000201800 */
[----:B------:R-:W-:-:S04]  /*2670*/  IMAD R10, R10, UR10, R21 ;  /* 0x0000000a0a0a7c24 */ /* 0x000fc8000f8e0215 */
[----:B------:R-:W-:-:S04]  /*2680*/  IMAD R25, R10, 0x3, RZ ;  /* 0x000000030a197824 */ /* 0x000fc800078e02ff */
[----:B------:R-:W-:-:S05]  /*2690*/  IMAD.WIDE R24, R25, 0x4, R18 ;  /* 0x0000000419187825 */ /* 0x000fca00078e0212 */
[----:B--2---:R2:W-:Y:S01]  /*26a0*/  STG.E desc[UR20][R24.64+0x4], R11 ;  /* 0x0000040b18007986 */ /* 0x0045e2000c101914 */
[----:B0-----:R-:W-:-:S03]  /*26b0*/  DADD R22, R22, 0.5 ;  /* 0x3fe0000016167429 */ /* 0x001fc60000000000 */
[----:B-1----:R2:W-:Y:S05]  /*26c0*/  STG.E desc[UR20][R24.64], R0 ;  /* 0x0000000018007986 */ /* 0x0025ea000c101914 */
[----:B---3--:R-:W-:-:S10]  /*26d0*/  DFMA R22, R14, R22, R16 ;  /* 0x000000160e16722b */ /* 0x008fd40000000010 */
[----:B------:R-:W0:Y:S02]  /*26e0*/  F2F.F32.F64 R23, R22 ;  /* 0x0000001600177310 */ /* 0x000e240000301000 */
[----:B0-----:R2:W-:Y:S02]  /*26f0*/  STG.E desc[UR20][R24.64+0x8], R23 ;  /* 0x0000081718007986 */ /* 0x0015e4000c101914 */
.L_x_42:
[----:B------:R-:W-:Y:S05]  /*2700*/  BRA.U UP1, `(.L_x_44) ;  /* 0xfffffff901a47547 */ /* 0x000fea000b83ffff */
[----:B------:R-:W-:Y:S05]  /*2710*/  BRA.U UP0, `(.L_x_45) ;  /* 0xfffffff9007c7547 */ /* 0x000fea000b83ffff */
[----:B------:R-:W-:-:S04]  /*2720*/  IADD3 R13, PT, PT, R13, UR8, RZ ;  /* 0x000000080d0d7c10 */ /* 0x000fc8000fffe0ff */
[----:B------:R-:W-:-:S13]  /*2730*/  ISETP.GE.AND P0, PT, R13, UR7, PT ;  /* 0x000000070d007c0c */ /* 0x000fda000bf06270 */
[----:B------:R-:W-:Y:S05]  /*2740*/  @!P0 BRA `(.L_x_46) ;  /* 0xfffffff400408947 */ /* 0x000fea000383ffff */
[----:B------:R-:W-:Y:S05]  /*2750*/  EXIT ;  /* 0x000000000000794d */ /* 0x000fea0003800000 */
        .weak           $__internal_0_$__cuda_sm3x_div_rn_noftz_f32_slowpath
        .type           $__internal_0_$__cuda_sm3x_div_rn_noftz_f32_slowpath,@function
        .size           $__internal_0_$__cuda_sm3x_div_rn_noftz_f32_slowpath,(.L_x_59 - $__internal_0_$__cuda_sm3x_div_rn_noftz_f32_slowpath)
$__internal_0_$__cuda_sm3x_div_rn_noftz_f32_slowpath:
[----:B------:R-:W-:Y:S01]  /*2760*/  SHF.R.U32.HI R7, RZ, 0x17, R4 ;  /* 0x00000017ff077819 */ /* 0x000fe20000011604 */
[----:B------:R-:W-:Y:S01]  /*2770*/  BSSY.RECONVERGENT B2, `(.L_x_47) ;  /* 0x0000062000027945 */ /* 0x000fe20003800200 */
[----:B------:R-:W-:Y:S02]  /*2780*/  SHF.R.U32.HI R15, RZ, 0x17, R5 ;  /* 0x00000017ff0f7819 */ /* 0x000fe40000011605 */
[----:B------:R-:W-:Y:S02]  /*2790*/  LOP3.LUT R7, R7, 0xff, RZ, 0xc0, !PT ;  /* 0x000000ff07077812 */ /* 0x000fe400078ec0ff */
[----:B------:R-:W-:-:S03]  /*27a0*/  LOP3.LUT R15, R15, 0xff, RZ, 0xc0, !PT ;  /* 0x000000ff0f0f7812 */ /* 0x000fc600078ec0ff */
[----:B------:R-:W-:Y:S02]  /*27b0*/  VIADD R16, R7, 0xffffffff ;  /* 0xffffffff07107836 */ /* 0x000fe40000000000 */
[----:B------:R-:W-:-:S03]  /*27c0*/  VIADD R17, R15, 0xffffffff ;  /* 0xffffffff0f117836 */ /* 0x000fc60000000000 */
[----:B------:R-:W-:-:S04]  /*27d0*/  ISETP.GT.U32.AND P0, PT, R16, 0xfd, PT ;  /* 0x000000fd1000780c */ /* 0x000fc80003f04070 */
[----:B------:R-:W-:-:S13]  /*27e0*/  ISETP.GT.U32.OR P0, PT, R17, 0xfd, P0 ;  /* 0x000000fd1100780c */ /* 0x000fda0000704470 */
[----:B------:R-:W-:Y:S01]  /*27f0*/  @!P0 MOV R6, RZ ;  /* 0x000000ff00068202 */ /* 0x000fe20000000f00 */
[----:B------:R-:W-:Y:S06]  /*2800*/  @!P0 BRA `(.L_x_48) ;  /* 0x00000000005c8947 */ /* 0x000fec0003800000 */
[----:B------:R-:W-:Y:S02]  /*2810*/  FSETP.GTU.FTZ.AND P0, PT, |R5|, +INF , PT ;  /* 0x7f8000000500780b */ /* 0x000fe40003f1c200 */
[----:B------:R-:W-:-:S04]  /*2820*/  FSETP.GTU.FTZ.AND P1, PT, |R4|, +INF , PT ;  /* 0x7f8000000400780b */ /* 0x000fc80003f3c200 */
[----:B------:R-:W-:-:S13]  /*2830*/  PLOP3.LUT P0, PT, P0, P1, PT, 0xf8, 0x8f ;  /* 0x00000000008f781c */ /* 0x000fda0000703f70 */
[----:B------:R-:W-:Y:S05]  /*2840*/  @P0 BRA `(.L_x_49) ;  /* 0x00000004004c0947 */ /* 0x000fea0003800000 */
[----:B------:R-:W-:-:S13]  /*2850*/  LOP3.LUT P0, RZ, R4, 0x7fffffff, R5, 0xc8, !PT ;  /* 0x7fffffff04ff7812 */ /* 0x000fda000780c805 */
[----:B------:R-:W-:Y:S05]  /*2860*/  @!P0 BRA `(.L_x_50) ;  /* 0x00000004003c8947 */ /* 0x000fea0003800000 */
[C---:B------:R-:W-:Y:S02]  /*2870*/  FSETP.NEU.FTZ.AND P3, PT, |R5|.reuse, +INF , PT ;  /* 0x7f8000000500780b */ /* 0x040fe40003f7d200 */
[----:B------:R-:W-:Y:S02]  /*2880*/  FSETP.NEU.FTZ.AND P1, PT, |R4|, +INF , PT ;  /* 0x7f8000000400780b */ /* 0x000fe40003f3d200 */
[----:B------:R-:W-:-:S11]  /*2890*/  FSETP.NEU.FTZ.AND P0, PT, |R5|, +INF , PT ;  /* 0x7f8000000500780b */ /* 0x000fd60003f1d200 */
[----:B------:R-:W-:Y:S05]  /*28a0*/  @!P1 BRA !P3, `(.L_x_50) ;  /* 0x00000004002c9947 */ /* 0x000fea0005800000 */
[----:B------:R-:W-:-:S04]  /*28b0*/  LOP3.LUT P3, RZ, R5, 0x7fffffff, RZ, 0xc0, !PT ;  /* 0x7fffffff05ff7812 */ /* 0x000fc8000786c0ff */
[----:B------:R-:W-:-:S13]  /*28c0*/  PLOP3.LUT P1, PT, P1, P3, PT, 0x2f, 0xf2 ;  /* 0x0000000000f2781c */ /* 0x000fda0000f26577 */
[----:B------:R-:W-:Y:S05]  /*28d0*/  @P1 BRA `(.L_x_51) ;  /* 0x0000000400181947 */ /* 0x000fea0003800000 */
[----:B------:R-:W-:-:S04]  /*28e0*/  LOP3.LUT P1, RZ, R4, 0x7fffffff, RZ, 0xc0, !PT ;  /* 0x7fffffff04ff7812 */ /* 0x000fc8000782c0ff */
[----:B------:R-:W-:-:S13]  /*28f0*/  PLOP3.LUT P0, PT, P0, P1, PT, 0x2f, 0xf2 ;  /* 0x0000000000f2781c */ /* 0x000fda0000702577 */
[----:B------:R-:W-:Y:S05]  /*2900*/  @P0 BRA `(.L_x_52) ;  /* 0x0000000400000947 */ /* 0x000fea0003800000 */
[----:B------:R-:W-:Y:S02]  /*2910*/  ISETP.GE.AND P0, PT, R17, RZ, PT ;  /* 0x000000ff1100720c */ /* 0x000fe40003f06270 */
[----:B------:R-:W-:-:S11]  /*2920*/  ISETP.GE.AND P1, PT, R16, RZ, PT ;  /* 0x000000ff1000720c */ /* 0x000fd60003f26270 */
[----:B------:R-:W-:Y:S02]  /*2930*/  @P0 IMAD.MOV.U32 R6, RZ, RZ, RZ ;  /* 0x000000ffff060224 */ /* 0x000fe400078e00ff */
[----:B------:R-:W-:Y:S01]  /*2940*/  @!P0 FFMA R5, R5, 1.84467440737095516160e+19, RZ ;  /* 0x5f80000005058823 */ /* 0x000fe200000000ff */
[----:B------:R-:W-:Y:S02]  /*2950*/  @!P0 IMAD.MOV.U32 R6, RZ, RZ, -0x40 ;  /* 0xffffffc0ff068424 */ /* 0x000fe400078e00ff */
[----:B------:R-:W-:-:S03]  /*2960*/  @!P1 FFMA R4, R4, 1.84467440737095516160e+19, RZ ;  /* 0x5f80000004049823 */ /* 0x000fc600000000ff */
[----:B------:R-:W-:-:S07]  /*2970*/  @!P1 IADD3 R6, PT, PT, R6, 0x40, RZ ;  /* 0x0000004006069810 */ /* 0x000fce0007ffe0ff */
.L_x_48:
[----:B------:R-:W-:Y:S01]  /*2980*/  LEA R27, R7, 0xc0800000, 0x17 ;  /* 0xc0800000071b7811 */ /* 0x000fe200078eb8ff */
[----:B------:R-:W-:Y:S01]  /*2990*/  VIADD R28, R15, 0xffffff81 ;  /* 0xffffff810f1c7836 */ /* 0x000fe20000000000 */
[----:B------:R-:W-:Y:S03]  /*29a0*/  BSSY.RECONVERGENT B3, `(.L_x_53) ;  /* 0x0000035000037945 */ /* 0x000fe60003800200 */
[----:B------:R-:W-:Y:S01]  /*29b0*/  IMAD.IADD R27, R4, 0x1, -R27 ;  /* 0x00000001041b7824 */ /* 0x000fe200078e0a1b */
[C---:B------:R-:W-:Y:S01]  /*29c0*/  IADD3 R7, PT, PT, R28.reuse, 0x7f, -R7 ;  /* 0x0000007f1c077810 */ /* 0x040fe20007ffe807 */
[----:B------:R-:W-:Y:S02]  /*29d0*/  IMAD R4, R28, -0x800000, R5 ;  /* 0xff8000001c047824 */ /* 0x000fe400078e0205 */
[----:B------:R-:W0:Y:S01]  /*29e0*/  MUFU.RCP R16, R27 ;  /* 0x0000001b00107308 */ /* 0x000e220000001000 */
[----:B------:R-:W-:Y:S01]  /*29f0*/  FADD.FTZ R17, -R27, -RZ ;  /* 0x800000ff1b117221 */ /* 0x000fe20000010100 */
[----:B------:R-:W-:-:S03]  /*2a00*/  IADD3 R7, PT, PT, R7, R6, RZ ;  /* 0x0000000607077210 */ /* 0x000fc60007ffe0ff */
[----:B0-----:R-:W-:-:S04]  /*2a10*/  FFMA R15, R16, R17, 1 ;  /* 0x3f800000100f7423 */ /* 0x001fc80000000011 */
[----:B------:R-:W-:-:S04]  /*2a20*/  FFMA R15, R16, R15, R16 ;  /* 0x0000000f100f7223 */ /* 0x000fc80000000010 */
[----:B------:R-:W-:-:S04]  /*2a30*/  FFMA R16, R4, R15, RZ ;  /* 0x0000000f04107223 */ /* 0x000fc800000000ff */
[----:B------:R-:W-:-:S04]  /*2a40*/  FFMA R5, R17, R16, R4 ;  /* 0x0000001011057223 */ /* 0x000fc80000000004 */
[----:B------:R-:W-:-:S04]  /*2a50*/  FFMA R16, R15, R5, R16 ;  /* 0x000000050f107223 */ /* 0x000fc80000000010 */
[----:B------:R-:W-:-:S04]  /*2a60*/  FFMA R17, R17, R16, R4 ;  /* 0x0000001011117223 */ /* 0x000fc80000000004 */
[----:B------:R-:W-:-:S05]  /*2a70*/  FFMA R4, R15, R17, R16 ;  /* 0x000000110f047223 */ /* 0x000fca0000000010 */
[----:B------:R-:W-:-:S04]  /*2a80*/  SHF.R.U32.HI R5, RZ, 0x17, R4 ;  /* 0x00000017ff057819 */ /* 0x000fc80000011604 */
[----:B------:R-:W-:-:S05]  /*2a90*/  LOP3.LUT R6, R5, 0xff, RZ, 0xc0, !PT ;  /* 0x000000ff05067812 */ /* 0x000fca00078ec0ff */
[----:B------:R-:W-:-:S04]  /*2aa0*/  IMAD.IADD R5, R6, 0x1, R7 ;  /* 0x0000000106057824 */ /* 0x000fc800078e0207 */
[----:B------:R-:W-:-:S05]  /*2ab0*/  VIADD R6, R5, 0xffffffff ;  /* 0xffffffff05067836 */ /* 0x000fca0000000000 */
[----:B------:R-:W-:-:S13]  /*2ac0*/  ISETP.GE.U32.AND P0, PT, R6, 0xfe, PT ;  /* 0x000000fe0600780c */ /* 0x000fda0003f06070 */
[----:B------:R-:W-:Y:S05]  /*2ad0*/  @!P0 BRA `(.L_x_54) ;  /* 0x0000000000808947 */ /* 0x000fea0003800000 */
[----:B------:R-:W-:-:S13]  /*2ae0*/  ISETP.GT.AND P0, PT, R5, 0xfe, PT ;  /* 0x000000fe0500780c */ /* 0x000fda0003f04270 */
[----:B------:R-:W-:Y:S05]  /*2af0*/  @P0 BRA `(.L_x_55) ;  /* 0x00000000006c0947 */ /* 0x000fea0003800000 */
[----:B------:R-:W-:-:S13]  /*2b00*/  ISETP.GE.AND P0, PT, R5, 0x1, PT ;  /* 0x000000010500780c */ /* 0x000fda0003f06270 */
[----:B------:R-:W-:Y:S05]  /*2b10*/  @P0 BRA `(.L_x_56) ;  /* 0x0000000000740947 */ /* 0x000fea0003800000 */
[----:B------:R-:W-:Y:S02]  /*2b20*/  ISETP.GE.AND P0, PT, R5, -0x18, PT ;  /* 0xffffffe80500780c */ /* 0x000fe40003f06270 */
[----:B------:R-:W-:-:S11]  /*2b30*/  LOP3.LUT R4, R4, 0x80000000, RZ, 0xc0, !PT ;  /* 0x8000000004047812 */ /* 0x000fd600078ec0ff */
[----:B------:R-:W-:Y:S05]  /*2b40*/  @!P0 BRA `(.L_x_56) ;  /* 0x0000000000688947 */ /* 0x000fea0003800000 */
[CCC-:B------:R-:W-:Y:S01]  /*2b50*/  FFMA.RZ R6, R15.reuse, R17.reuse, R16.reuse ;  /* 0x000000110f067223 */ /* 0x1c0fe2000000c010 */
[CCC-:B------:R-:W-:Y:S01]  /*2b60*/  FFMA.RP R7, R15.reuse, R17.reuse, R16.reuse ;  /* 0x000000110f077223 */ /* 0x1c0fe20000008010 */
[----:B------:R-:W-:Y:S01]  /*2b70*/  FFMA.RM R16, R15, R17, R16 ;  /* 0x000000110f107223 */ /* 0x000fe20000004010 */
[C---:B------:R-:W-:Y:S02]  /*2b80*/  IADD3 R15, PT, PT, R5.reuse, 0x20, RZ ;  /* 0x00000020050f7810 */ /* 0x040fe40007ffe0ff */
[----:B------:R-:W-:Y:S02]  /*2b90*/  LOP3.LUT R6, R6, 0x7fffff, RZ, 0xc0, !PT ;  /* 0x007fffff06067812 */ /* 0x000fe400078ec0ff */
[C---:B------:R-:W-:Y:S02]  /*2ba0*/  ISETP.NE.AND P3, PT, R5.reuse, RZ, PT ;  /* 0x000000ff0500720c */ /* 0x040fe40003f65270 */
[----:B------:R-:W-:Y:S02]  /*2bb0*/  LOP3.LUT R6, R6, 0x800000, RZ, 0xfc, !PT ;  /* 0x0080000006067812 */ /* 0x000fe400078efcff */
[----:B------:R-:W-:Y:S01]  /*2bc0*/  ISETP.NE.AND P1, PT, R5, RZ, PT ;  /* 0x000000ff0500720c */ /* 0x000fe20003f25270 */
[----:B------:R-:W-:Y:S01]  /*2bd0*/  IMAD.MOV R5, RZ, RZ, -R5 ;  /* 0x000000ffff057224 */ /* 0x000fe200078e0a05 */
[----:B------:R-:W-:-:S02]  /*2be0*/  SHF.L.U32 R15, R6, R15, RZ ;  /* 0x0000000f060f7219 */ /* 0x000fc400000006ff */
[----:B------:R-:W-:Y:S02]  /*2bf0*/  FSETP.NEU.FTZ.AND P0, PT, R7, R16, PT ;  /* 0x000000100700720b */ /* 0x000fe40003f1d000 */
[----:B------:R-:W-:Y:S02]  /*2c00*/  SEL R5, R5, RZ, P3 ;  /* 0x000000ff05057207 */ /* 0x000fe40001800000 */
[----:B------:R-:W-:Y:S02]  /*2c10*/  ISETP.NE.AND P1, PT, R15, RZ, P1 ;  /* 0x000000ff0f00720c */ /* 0x000fe40000f25270 */
[----:B------:R-:W-:Y:S02]  /*2c20*/  SHF.R.U32.HI R7, RZ, R5, R6 ;  /* 0x00000005ff077219 */ /* 0x000fe40000011606 */
[----:B------:R-:W-:Y:S02]  /*2c30*/  PLOP3.LUT P0, PT, P0, P1, PT, 0xf8, 0x8f ;  /* 0x00000000008f781c */ /* 0x000fe40000703f70 */
[----:B------:R-:W-:-:S02]  /*2c40*/  SHF.R.U32.HI R5, RZ, 0x1, R7 ;  /* 0x00000001ff057819 */ /* 0x000fc40000011607 */
[----:B------:R-:W-:-:S04]  /*2c50*/  SEL R6, RZ, 0x1, !P0 ;  /* 0x00000001ff067807 */ /* 0x000fc80004000000 */
[----:B------:R-:W-:-:S04]  /*2c60*/  LOP3.LUT R6, R6, 0x1, R5, 0xf8, !PT ;  /* 0x0000000106067812 */ /* 0x000fc800078ef805 */
[----:B------:R-:W-:-:S05]  /*2c70*/  LOP3.LUT R6, R6, R7, RZ, 0xc0, !PT ;  /* 0x0000000706067212 */ /* 0x000fca00078ec0ff */
[----:B------:R-:W-:-:S05]  /*2c80*/  IMAD.IADD R5, R5, 0x1, R6 ;  /* 0x0000000105057824 */ /* 0x000fca00078e0206 */
[----:B------:R-:W-:Y:S01]  /*2c90*/  LOP3.LUT R4, R5, R4, RZ, 0xfc, !PT ;  /* 0x0000000405047212 */ /* 0x000fe200078efcff */
[----:B------:R-:W-:Y:S06]  /*2ca0*/  BRA `(.L_x_56) ;  /* 0x0000000000107947 */ /* 0x000fec0003800000 */
.L_x_55:
[----:B------:R-:W-:-:S04]  /*2cb0*/  LOP3.LUT R4, R4, 0x80000000, RZ, 0xc0, !PT ;  /* 0x8000000004047812 */ /* 0x000fc800078ec0ff */
[----:B------:R-:W-:Y:S01]  /*2cc0*/  LOP3.LUT R4, R4, 0x7f800000, RZ, 0xfc, !PT ;  /* 0x7f80000004047812 */ /* 0x000fe200078efcff */
[----:B------:R-:W-:Y:S06]  /*2cd0*/  BRA `(.L_x_56) ;  /* 0x0000000000047947 */ /* 0x000fec0003800000 */
.L_x_54:
[----:B------:R-:W-:-:S07]  /*2ce0*/  LEA R4, R7, R4, 0x17 ;  /* 0x0000000407047211 */ /* 0x000fce00078eb8ff */
.L_x_56:
[----:B------:R-:W-:Y:S05]  /*2cf0*/  BSYNC.RECONVERGENT B3 ;  /* 0x0000000000037941 */ /* 0x000fea0003800200 */
.L_x_53:
[----:B------:R-:W-:Y:S05]  /*2d00*/  BRA `(.L_x_57) ;  /* 0x0000000000207947 */ /* 0x000fea0003800000 */
.L_x_52:
[----:B------:R-:W-:-:S04]  /*2d10*/  LOP3.LUT R4, R4, 0x80000000, R5, 0x48, !PT ;  /* 0x8000000004047812 */ /* 0x000fc800078e4805 */
[----:B------:R-:W-:Y:S01]  /*2d20*/  LOP3.LUT R4, R4, 0x7f800000, RZ, 0xfc, !PT ;  /* 0x7f80000004047812 */ /* 0x000fe200078efcff */
[----:B------:R-:W-:Y:S06]  /*2d30*/  BRA `(.L_x_57) ;  /* 0x0000000000147947 */ /* 0x000fec0003800000 */
.L_x_51:
[----:B------:R-:W-:Y:S01]  /*2d40*/  LOP3.LUT R4, R4, 0x80000000, R5, 0x48, !PT ;  /* 0x8000000004047812 */ /* 0x000fe200078e4805 */
[----:B------:R-:W-:Y:S06]  /*2d50*/  BRA `(.L_x_57) ;  /* 0x00000000000c7947 */ /* 0x000fec0003800000 */
.L_x_50:
[----:B------:R-:W0:Y:S01]  /*2d60*/  MUFU.RSQ R4, -QNAN ;  /* 0xffc0000000047908 */ /* 0x000e220000001400 */
[----:B------:R-:W-:Y:S05]  /*2d70*/  BRA `(.L_x_57) ;  /* 0x0000000000047947 */ /* 0x000fea0003800000 */
.L_x_49:
[----:B------:R-:W-:-:S07]  /*2d80*/  FADD.FTZ R4, R5, R4 ;  /* 0x0000000405047221 */ /* 0x000fce0000010000 */
.L_x_57:
[----:B------:R-:W-:Y:S05]  /*2d90*/  BSYNC.RECONVERGENT B2 ;  /* 0x0000000000027941 */ /* 0x000fea0003800200 */
.L_x_47:
[----:B------:R-:W-:-:S04]  /*2da0*/  IMAD.MOV.U32 R15, RZ, RZ, 0x0 ;  /* 0x00000000ff0f7424 */ /* 0x000fc800078e00ff */
[----:B0-----:R-:W-:Y:S05]  /*2db0*/  RET.REL.NODEC R14 `(_Z18points_pooling_gpuiiiiiiiiPKfS0_S0_PfPiS2_S1_) ;  /* 0xffffffd00e907950 */ /* 0x001fea0003c3ffff */
.L_x_58:
        /* <DEDUP_REMOVED lines=12> */
.L_x_59:


//--------------------- .nv.shared.reserved.0     --------------------------
	.section	.nv.shared.reserved.0,"aw",@nobits
	.weak		__nv_reservedSMEM_offset_0_alias
	.size		__nv_reservedSMEM_offset_0_alias, 0, 64
	.other		__nv_reservedSMEM_offset_0_alias,@"STO_CUDA_RESERVED_SHARED STV_DEFAULT"
__nv_reservedSMEM_offset_0_alias:
	.zero		0
	.zero		64


//--------------------- .nv.constant0._Z23points_pooling_grad_gpuiiiiiiiiPKfPKiS2_S0_Pf --------------------------
	.section	.nv.constant0._Z23points_pooling_grad_gpuiiiiiiiiPKfPKiS2_S0_Pf,"a",@progbits
	.sectionflags	@""
	.align	4
.nv.constant0._Z23points_pooling_grad_gpuiiiiiiiiPKfPKiS2_S0_Pf:
	.zero		968


//--------------------- .nv.constant0._Z18points_pooling_gpuiiiiiiiiPKfS0_S0_PfPiS2_S1_ --------------------------
	.section	.nv.constant0._Z18points_pooling_gpuiiiiiiiiPKfS0_S0_PfPiS2_S1_,"a",@progbits
	.sectionflags	@""
	.align	4
.nv.constant0._Z18points_pooling_gpuiiiiiiiiPKfS0_S0_PfPiS2_S1_:
	.zero		984


//--------------------- SYMBOLS --------------------------

	.type		.nv.reservedSmem.offset0,@object
	.size		.nv.reservedSmem.offset0,0x4
